def matmul_kernel(
    a_ptr,
    b_ptr,
    c_ptr,
    M,
    N,
    K,
    stride_am,
    stride_ak,
    stride_bk,
    stride_bn,
    stride_cm,
    stride_cn,
    BLOCK_M: tl.constexpr,
    BLOCK_N: tl.constexpr,
    BLOCK_K: tl.constexpr,
    GROUP_M: tl.constexpr,
):
    pid = tl.program_id(axis=0)
    num_pid_m = tl.cdiv(M, BLOCK_M)
    num_pid_n = tl.cdiv(N, BLOCK_N)
    num_pid_in_group = GROUP_M * num_pid_n
    group_id = pid // num_pid_in_group
    first_pid_m = group_id * GROUP_M
    group_size_m = min(num_pid_m - first_pid_m, GROUP_M)
    pid_m = first_pid_m + ((pid % num_pid_in_group) % group_size_m)
    pid_n = (pid % num_pid_in_group) // group_size_m

    offs_am = (pid_m * BLOCK_M + tl.arange(0, BLOCK_M)) % M
    offs_bn = (pid_n * BLOCK_N + tl.arange(0, BLOCK_N)) % N
    offs_k = tl.arange(0, BLOCK_K)
    a_ptrs = a_ptr + offs_am[:, None] * stride_am + offs_k[None, :] * stride_ak
    b_ptrs = b_ptr + offs_k[:, None] * stride_bk + offs_bn[None, :] * stride_bn

    acc = tl.zeros((BLOCK_M, BLOCK_N), dtype=tl.float32)
    for kk in range(0, tl.cdiv(K, BLOCK_K)):
        a = tl.load(a_ptrs, mask=offs_k[None, :] < K - kk * BLOCK_K, other=0.0)
        b = tl.load(b_ptrs, mask=offs_k[:, None] < K - kk * BLOCK_K, other=0.0)
        acc = tl.dot(a, b, acc)
        a_ptrs += BLOCK_K * stride_ak
        b_ptrs += BLOCK_K * stride_bk

    c = acc.to(c_ptr.dtype.element_ty)
    offs_cm = pid_m * BLOCK_M + tl.arange(0, BLOCK_M)
    offs_cn = pid_n * BLOCK_N + tl.arange(0, BLOCK_N)
    c_ptrs = c_ptr + offs_cm[:, None] * stride_cm + offs_cn[None, :] * stride_cn
    mask = (offs_cm[:, None] < M) & (offs_cn[None, :] < N)
    tl.store(c_ptrs, c, mask=mask)

# config = {"BLOCK_K": 64, "BLOCK_M": 16, "BLOCK_N": 256, "GROUP_M": 8, "arch": "sm_80", "dtype": "bf16", "num_ctas": 1, "num_stages": 2, "num_warps": 8}
# arch = sm_80


// ===== COMPILED SASS (sm_80) =====

	.target	sm_80

	.elftype	@"ET_EXEC"


//--------------------- .note.nv.tkinfo           --------------------------
	.section	.note.nv.tkinfo,"",@"SHT_NOTE"
	.sectionflags	@"SHF_NOTE_NV_TKINFO"
	.tkinfo
        /*0018*/ 	.word	0x00000002
        /*0030*/ 	.string	""
        /*0030*/ 	.string	"ptxas"
        /*0030*/ 	.string	"Cuda compilation tools, release 13.0, V13.0.88"
        /*0030*/ 	.string	"Build cuda_13.0.r13.0/compiler.36424714_0"
        /*0030*/ 	.string	"-v  -suppress-debug-info  -lineinfo  -arch sm_80 "



//--------------------- .note.nv.cuinfo           --------------------------
	.section	.note.nv.cuinfo,"",@"SHT_NOTE"
	.sectionflags	@"SHF_NOTE_NV_CUINFO"
        /*0018*/ 	.short	0x0002
        /*001a*/ 	.short	0x0050
        /*001c*/ 	.short	0x0082
	.zero		2


//--------------------- .nv.info                  --------------------------
	.section	.nv.info,"",@"SHT_CUDA_INFO"
	.align	4


	//----- nvinfo : EIATTR_REGCOUNT
	.align		4
        /*0000*/ 	.byte	0x04, 0x2f
        /*0002*/ 	.short	(.L_1 - .L_0)
	.align		4
.L_0:
        /*0004*/ 	.word	index@(matmul_kernel)
        /*0008*/ 	.word	0x000000fa


	//----- nvinfo : EIATTR_FRAME_SIZE
	.align		4
.L_1:
        /*000c*/ 	.byte	0x04, 0x11
        /*000e*/ 	.short	(.L_3 - .L_2)
	.align		4
.L_2:
        /*0010*/ 	.word	index@(matmul_kernel)
        /*0014*/ 	.word	0x00000000


	//----- nvinfo : EIATTR_MIN_STACK_SIZE
	.align		4
.L_3:
        /*0018*/ 	.byte	0x04, 0x12
        /*001a*/ 	.short	(.L_5 - .L_4)
	.align		4
.L_4:
        /*001c*/ 	.word	index@(matmul_kernel)
        /*0020*/ 	.word	0x00000000
.L_5:


//--------------------- .nv.info.matmul_kernel    --------------------------
	.section	.nv.info.matmul_kernel,"",@"SHT_CUDA_INFO"
	.sectionflags	@""
	.align	4


	//----- nvinfo : EIATTR_CUDA_API_VERSION
	.align		4
        /*0000*/ 	.byte	0x04, 0x37
        /*0002*/ 	.short	(.L_7 - .L_6)
.L_6:
        /*0004*/ 	.word	0x00000082


	//----- nvinfo : EIATTR_SW2861232_WAR
	.align		4
.L_7:
        /*0008*/ 	.byte	0x01, 0x35
	.zero		2


	//----- nvinfo : EIATTR_PARAM_CBANK
	.align		4
        /*000c*/ 	.byte	0x04, 0x0a
        /*000e*/ 	.short	(.L_9 - .L_8)
	.align		4
.L_8:
        /*0010*/ 	.word	index@(.nv.constant0.matmul_kernel)
        /*0014*/ 	.short	0x0160
        /*0016*/ 	.short	0x0050


	//----- nvinfo : EIATTR_CBANK_PARAM_SIZE
	.align		4
.L_9:
        /*0018*/ 	.byte	0x03, 0x19
        /*001a*/ 	.short	0x0050


	//----- nvinfo : EIATTR_KPARAM_INFO
	.align		4
        /*001c*/ 	.byte	0x04, 0x17
        /*001e*/ 	.short	(.L_11 - .L_10)
.L_10:
        /*0020*/ 	.word	0x00000000
        /*0024*/ 	.short	0x000d
        /*0026*/ 	.short	0x0048
        /*0028*/ 	.byte	0x00, 0xf4, 0x21, 0x00


	//----- nvinfo : EIATTR_KPARAM_INFO
	.align		4
.L_11:
        /*002c*/ 	.byte	0x04, 0x17
        /*002e*/ 	.short	(.L_13 - .L_12)
.L_12:
        /*0030*/ 	.word	0x00000000
        /*0034*/ 	.short	0x000c
        /*0036*/ 	.short	0x0040
        /*0038*/ 	.byte	0x00, 0xf4, 0x21, 0x00


	//----- nvinfo : EIATTR_KPARAM_INFO
	.align		4
.L_13:
        /*003c*/ 	.byte	0x04, 0x17
        /*003e*/ 	.short	(.L_15 - .L_14)
.L_14:
        /*0040*/ 	.word	0x00000000
        /*0044*/ 	.short	0x000b
        /*0046*/ 	.short	0x0038
        /*0048*/ 	.byte	0x00, 0xf0, 0x11, 0x00


	//----- nvinfo : EIATTR_KPARAM_INFO
	.align		4
.L_15:
        /*004c*/ 	.byte	0x04, 0x17
        /*004e*/ 	.short	(.L_17 - .L_16)
.L_16:
        /*0050*/ 	.word	0x00000000
        /*0054*/ 	.short	0x000a
        /*0056*/ 	.short	0x0034
        /*0058*/ 	.byte	0x00, 0xf0, 0x11, 0x00


	//----- nvinfo : EIATTR_KPARAM_INFO
	.align		4
.L_17:
        /*005c*/ 	.byte	0x04, 0x17
        /*005e*/ 	.short	(.L_19 - .L_18)
.L_18:
        /*0060*/ 	.word	0x00000000
        /*0064*/ 	.short	0x0009
        /*0066*/ 	.short	0x0030
        /*0068*/ 	.byte	0x00, 0xf0, 0x11, 0x00


	//----- nvinfo : EIATTR_KPARAM_INFO
	.align		4
.L_19:
        /*006c*/ 	.byte	0x04, 0x17
        /*006e*/ 	.short	(.L_21 - .L_20)
.L_20:
        /*0070*/ 	.word	0x00000000
        /*0074*/ 	.short	0x0008
        /*0076*/ 	.short	0x002c
        /*0078*/ 	.byte	0x00, 0xf0, 0x11, 0x00


	//----- nvinfo : EIATTR_KPARAM_INFO
	.align		4
.L_21:
        /*007c*/ 	.byte	0x04, 0x17
        /*007e*/ 	.short	(.L_23 - .L_22)
.L_22:
        /*0080*/ 	.word	0x00000000
        /*0084*/ 	.short	0x0007
        /*0086*/ 	.short	0x0028
        /*0088*/ 	.byte	0x00, 0xf0, 0x11, 0x00


	//----- nvinfo : EIATTR_KPARAM_INFO
	.align		4
.L_23:
        /*008c*/ 	.byte	0x04, 0x17
        /*008e*/ 	.short	(.L_25 - .L_24)
.L_24:
        /*0090*/ 	.word	0x00000000
        /*0094*/ 	.short	0x0006
        /*0096*/ 	.short	0x0024
        /*0098*/ 	.byte	0x00, 0xf0, 0x11, 0x00


	//----- nvinfo : EIATTR_KPARAM_INFO
	.align		4
.L_25:
        /*009c*/ 	.byte	0x04, 0x17
        /*009e*/ 	.short	(.L_27 - .L_26)
.L_26:
        /*00a0*/ 	.word	0x00000000
        /*00a4*/ 	.short	0x0005
        /*00a6*/ 	.short	0x0020
        /*00a8*/ 	.byte	0x00, 0xf0, 0x11, 0x00


	//----- nvinfo : EIATTR_KPARAM_INFO
	.align		4
.L_27:
        /*00ac*/ 	.byte	0x04, 0x17
        /*00ae*/ 	.short	(.L_29 - .L_28)
.L_28:
        /*00b0*/ 	.word	0x00000000
        /*00b4*/ 	.short	0x0004
        /*00b6*/ 	.short	0x001c
        /*00b8*/ 	.byte	0x00, 0xf0, 0x11, 0x00


	//----- nvinfo : EIATTR_KPARAM_INFO
	.align		4
.L_29:
        /*00bc*/ 	.byte	0x04, 0x17
        /*00be*/ 	.short	(.L_31 - .L_30)
.L_30:
        /*00c0*/ 	.word	0x00000000
        /*00c4*/ 	.short	0x0003
        /*00c6*/ 	.short	0x0018
        /*00c8*/ 	.byte	0x00, 0xf0, 0x11, 0x00


	//----- nvinfo : EIATTR_KPARAM_INFO
	.align		4
.L_31:
        /*00cc*/ 	.byte	0x04, 0x17
        /*00ce*/ 	.short	(.L_33 - .L_32)
.L_32:
        /*00d0*/ 	.word	0x00000000
        /*00d4*/ 	.short	0x0002
        /*00d6*/ 	.short	0x0010
        /*00d8*/ 	.byte	0x00, 0xf4, 0x21, 0x00


	//----- nvinfo : EIATTR_KPARAM_INFO
	.align		4
.L_33:
        /*00dc*/ 	.byte	0x04, 0x17
        /*00de*/ 	.short	(.L_35 - .L_34)
.L_34:
        /*00e0*/ 	.word	0x00000000
        /*00e4*/ 	.short	0x0001
        /*00e6*/ 	.short	0x0008
        /*00e8*/ 	.byte	0x00, 0xf4, 0x21, 0x00


	//----- nvinfo : EIATTR_KPARAM_INFO
	.align		4
.L_35:
        /*00ec*/ 	.byte	0x04, 0x17
        /*00ee*/ 	.short	(.L_37 - .L_36)
.L_36:
        /*00f0*/ 	.word	0x00000000
        /*00f4*/ 	.short	0x0000
        /*00f6*/ 	.short	0x0000
        /*00f8*/ 	.byte	0x00, 0xf4, 0x21, 0x00


	//----- nvinfo : EIATTR_MAXREG_COUNT
	.align		4
.L_37:
        /*00fc*/ 	.byte	0x03, 0x1b
        /*00fe*/ 	.short	0x00ff


	//----- nvinfo : EIATTR_NUM_BARRIERS
	.align		4
        /*0100*/ 	.byte	0x02, 0x4c
        /*0102*/ 	.byte	0x01
	.zero		1


	//----- nvinfo : EIATTR_MERCURY_ISA_VERSION
	.align		4
        /*0104*/ 	.byte	0x03, 0x5f
        /*0106*/ 	.short	0x0000


	//----- nvinfo : EIATTR_EXIT_INSTR_OFFSETS
	.align		4
        /*0108*/ 	.byte	0x04, 0x1c
        /*010a*/ 	.short	(.L_39 - .L_38)


	//   ....[0]....
.L_38:
        /*010c*/ 	.word	0x00007d70


	//   ....[1]....
        /*0110*/ 	.word	0x00007da0


	//----- nvinfo : EIATTR_REQNTID
	.align		4
.L_39:
        /*0114*/ 	.byte	0x04, 0x10
        /*0116*/ 	.short	(.L_41 - .L_40)
.L_40:
        /*0118*/ 	.word	0x00000100
        /*011c*/ 	.word	0x00000001
        /*0120*/ 	.word	0x00000001
.L_41:


//--------------------- .nv.callgraph             --------------------------
	.section	.nv.callgraph,"",@"SHT_CUDA_CALLGRAPH"
	.align	4
	.sectionentsize	8
	.align		4
        /*0000*/ 	.word	0x00000000
	.align		4
        /*0004*/ 	.word	0xffffffff
	.align		4
        /*0008*/ 	.word	0x00000000
	.align		4
        /*000c*/ 	.word	0xfffffffe
	.align		4
        /*0010*/ 	.word	0x00000000
	.align		4
        /*0014*/ 	.word	0xfffffffd
	.align		4
        /*0018*/ 	.word	0x00000000
	.align		4
        /*001c*/ 	.word	0xfffffffc


//--------------------- .nv.rel.action            --------------------------
	.section	.nv.rel.action,"",@"SHT_CUDA_RELOCINFO"
	.align	8
	.sectionentsize	8
        /*0000*/ 	.byte	0x73, 0x00, 0x00, 0x00, 0x00, 0x00, 0x00, 0x00, 0x00, 0x00, 0x00, 0x11, 0x25, 0x00, 0x05, 0x36


//--------------------- .nv.constant0.matmul_kernel --------------------------
	.section	.nv.constant0.matmul_kernel,"a",@progbits
	.sectionflags	@""
	.align	4
.nv.constant0.matmul_kernel:
	.zero		432


//--------------------- .text.matmul_kernel       --------------------------
	.section	.text.matmul_kernel,"ax",@progbits
	.sectioninfo	@"SHI_REGISTERS=250"
	.align	128
        .global         matmul_kernel
        .type           matmul_kernel,@function
        .size           matmul_kernel,(.L_x_5 - matmul_kernel)
        .other          matmul_kernel,@"STO_CUDA_ENTRY STV_DEFAULT"
matmul_kernel:
.text.matmul_kernel:
[----:B------:R-:W-:Y:S02]  /*0000*/  IMAD.MOV.U32 R1, RZ, RZ, c[0x0][0x28] ;  /* 0x00000a00ff017624 */ /* 0x000fe400078e00ff */
[----:B------:R-:W-:Y:S01]  /*0010*/  IMAD.MOV.U32 R0, RZ, RZ, c[0x0][0x17c] ;  /* 0x00005f00ff007624 */ /* 0x000fe200078e00ff */
[----:B------:R-:W0:Y:S01]  /*0020*/  S2R R5, SR_CTAID.X ;  /* 0x0000000000057919 */ /* 0x000e220000002500 */
[----:B------:R-:W-:Y:S01]  /*0030*/  IMAD.MOV.U32 R192, RZ, RZ, c[0x0][0x180] ;  /* 0x00006000ffc07624 */ /* 0x000fe200078e00ff */
[----:B------:R-:W-:Y:S02]  /*0040*/  ULDC UR4, c[0x0][0x180] ;  /* 0x0000600000047ab9 */ /* 0x000fe40000000800 */
[----:B------:R-:W-:Y:S01]  /*0050*/  IADD3 R0, R0, 0xff, RZ ;  /* 0x000000ff00007810 */ /* 0x000fe20007ffe0ff */
[----:B------:R-:W1:Y:S01]  /*0060*/  S2R R183, SR_TID.X ;  /* 0x0000000000b77919 */ /* 0x000e620000002100 */
[----:B------:R-:W-:Y:S01]  /*0070*/  IADD3 R192, R192, 0x3f, RZ ;  /* 0x0000003fc0c07810 */ /* 0x000fe20007ffe0ff */
[----:B------:R-:W-:Y:S01]  /*0080*/  ULDC.64 UR6, c[0x0][0x118] ;  /* 0x0000460000067ab9 */ /* 0x000fe20000000a00 */
[----:B------:R-:W-:-:S04]  /*0090*/  SHF.R.S32.HI R3, RZ, 0x1f, R0 ;  /* 0x0000001fff037819 */ /* 0x000fc80000011400 */
[----:B------:R-:W-:-:S04]  /*00a0*/  LEA.HI R3, R3, R0, RZ, 0x8 ;  /* 0x0000000003037211 */ /* 0x000fc800078f40ff */
[----:B------:R-:W-:-:S05]  /*00b0*/  SHF.R.S32.HI R3, RZ, 0x8, R3 ;  /* 0x00000008ff037819 */ /* 0x000fca0000011403 */
[----:B------:R-:W-:Y:S01]  /*00c0*/  IMAD.SHL.U32 R4, R3, 0x8, RZ ;  /* 0x0000000803047824 */ /* 0x000fe200078e00ff */
[----:B0-----:R-:W-:-:S04]  /*00d0*/  IABS R8, R5 ;  /* 0x0000000500087213 */ /* 0x001fc80000000000 */
[-C--:B------:R-:W-:Y:S02]  /*00e0*/  IABS R7, R4.reuse ;  /* 0x0000000400077213 */ /* 0x080fe40000000000 */
[----:B------:R-:W-:Y:S02]  /*00f0*/  IABS R10, R4 ;  /* 0x00000004000a7213 */ /* 0x000fe40000000000 */
[----:B------:R-:W0:Y:S01]  /*0100*/  I2F.RP R0, R7 ;  /* 0x0000000700007306 */ /* 0x000e220000209400 */
[----:B-1----:R-:W-:Y:S02]  /*0110*/  SHF.R.U32.HI R197, RZ, 0x4, R183 ;  /* 0x00000004ffc57819 */ /* 0x002fe400000116b7 */
[----:B------:R-:W-:Y:S02]  /*0120*/  LEA.HI R194, R183, 0x30, RZ, 0x1c ;  /* 0x00000030b7c27811 */ /* 0x000fe400078fe0ff */
[----:B------:R-:W-:-:S04]  /*0130*/  SGXT.U32 R197, R197, 0x4 ;  /* 0x00000004c5c5781a */ /* 0x000fc80000000000 */
[C---:B------:R-:W-:Y:S02]  /*0140*/  LOP3.LUT R196, R197.reuse, 0x10, RZ, 0xfc, !PT ;  /* 0x00000010c5c47812 */ /* 0x040fe400078efcff */
[----:B------:R-:W-:Y:S01]  /*0150*/  LOP3.LUT R195, R197, 0x20, RZ, 0xfc, !PT ;  /* 0x00000020c5c37812 */ /* 0x000fe200078efcff */
[----:B0-----:R-:W0:Y:S02]  /*0160*/  MUFU.RCP R0, R0 ;  /* 0x0000000000007308 */ /* 0x001e240000001000 */
[----:B0-----:R-:W-:Y:S01]  /*0170*/  IADD3 R2, R0, 0xffffffe, RZ ;  /* 0x0ffffffe00027810 */ /* 0x001fe20007ffe0ff */
[----:B------:R-:W-:-:S05]  /*0180*/  IMAD.MOV R0, RZ, RZ, -R10 ;  /* 0x000000ffff007224 */ /* 0x000fca00078e0a0a */
[----:B------:R0:W1:Y:S02]  /*0190*/  F2I.FTZ.U32.TRUNC.NTZ R3, R2 ;  /* 0x0000000200037305 */ /* 0x000064000021f000 */
[----:B0-----:R-:W-:Y:S02]  /*01a0*/  IMAD.MOV.U32 R2, RZ, RZ, RZ ;  /* 0x000000ffff027224 */ /* 0x001fe400078e00ff */
[----:B-1----:R-:W-:-:S04]  /*01b0*/  IMAD.MOV R6, RZ, RZ, -R3 ;  /* 0x000000ffff067224 */ /* 0x002fc800078e0a03 */
[----:B------:R-:W-:Y:S02]  /*01c0*/  IMAD R9, R6, R7, RZ ;  /* 0x0000000706097224 */ /* 0x000fe400078e02ff */
[----:B------:R-:W-:Y:S02]  /*01d0*/  IMAD.MOV.U32 R6, RZ, RZ, R8 ;  /* 0x000000ffff067224 */ /* 0x000fe400078e0008 */
[----:B------:R-:W-:-:S06]  /*01e0*/  IMAD.HI.U32 R3, R3, R9, R2 ;  /* 0x0000000903037227 */ /* 0x000fcc00078e0002 */
[----:B------:R-:W-:-:S04]  /*01f0*/  IMAD.HI.U32 R3, R3, R6, RZ ;  /* 0x0000000603037227 */ /* 0x000fc800078e00ff */
[----:B------:R-:W-:-:S05]  /*0200*/  IMAD R0, R3, R0, R6 ;  /* 0x0000000003007224 */ /* 0x000fca00078e0206 */
[----:B------:R-:W-:-:S13]  /*0210*/  ISETP.GT.U32.AND P1, PT, R7, R0, PT ;  /* 0x000000000700720c */ /* 0x000fda0003f24070 */
[----:B------:R-:W-:Y:S01]  /*0220*/  @!P1 IMAD.IADD R0, R0, 0x1, -R7 ;  /* 0x0000000100009824 */ /* 0x000fe200078e0a07 */
[----:B------:R-:W-:Y:S02]  /*0230*/  @!P1 IADD3 R3, R3, 0x1, RZ ;  /* 0x0000000103039810 */ /* 0x000fe40007ffe0ff */
[----:B------:R-:W-:Y:S02]  /*0240*/  ISETP.NE.AND P1, PT, R4, RZ, PT ;  /* 0x000000ff0400720c */ /* 0x000fe40003f25270 */
[----:B------:R-:W-:Y:S02]  /*0250*/  ISETP.GE.U32.AND P0, PT, R0, R7, PT ;  /* 0x000000070000720c */ /* 0x000fe40003f06070 */
[----:B------:R-:W-:-:S04]  /*0260*/  LOP3.LUT R0, R5, R4, RZ, 0x3c, !PT ;  /* 0x0000000405007212 */ /* 0x000fc800078e3cff */
[----:B------:R-:W-:Y:S01]  /*0270*/  ISETP.GE.AND P2, PT, R0, RZ, PT ;  /* 0x000000ff0000720c */ /* 0x000fe20003f46270 */
[----:B------:R-:W-:-:S05]  /*0280*/  IMAD.MOV.U32 R0, RZ, RZ, c[0x0][0x178] ;  /* 0x00005e00ff007624 */ /* 0x000fca00078e00ff */
[----:B------:R-:W-:Y:S02]  /*0290*/  IADD3 R0, R0, 0xf, RZ ;  /* 0x0000000f00007810 */ /* 0x000fe40007ffe0ff */
[----:B------:R-:W-:-:S05]  /*02a0*/  @P0 IADD3 R3, R3, 0x1, RZ ;  /* 0x0000000103030810 */ /* 0x000fca0007ffe0ff */
[----:B------:R-:W-:Y:S01]  /*02b0*/  IMAD.MOV.U32 R2, RZ, RZ, R3 ;  /* 0x000000ffff027224 */ /* 0x000fe200078e0003 */
[----:B------:R-:W-:-:S03]  /*02c0*/  SHF.R.S32.HI R3, RZ, 0x1f, R0 ;  /* 0x0000001fff037819 */ /* 0x000fc60000011400 */
[----:B------:R-:W-:Y:S01]  /*02d0*/  @!P2 IMAD.MOV R2, RZ, RZ, -R2 ;  /* 0x000000ffff02a224 */ /* 0x000fe200078e0a02 */
[----:B------:R-:W-:Y:S02]  /*02e0*/  @!P1 LOP3.LUT R2, RZ, R4, RZ, 0x33, !PT ;  /* 0x00000004ff029212 */ /* 0x000fe400078e33ff */
[----:B------:R-:W-:Y:S02]  /*02f0*/  LEA.HI R3, R3, R0, RZ, 0x4 ;  /* 0x0000000003037211 */ /* 0x000fe400078f20ff */
[----:B------:R-:W-:Y:S01]  /*0300*/  SHF.L.U32 R6, R2, 0x3, RZ ;  /* 0x0000000302067819 */ /* 0x000fe200000006ff */
[----:B------:R-:W-:-:S03]  /*0310*/  IMAD.MOV R2, RZ, RZ, -R2 ;  /* 0x000000ffff027224 */ /* 0x000fc600078e0a02 */
[----:B------:R-:W-:Y:S01]  /*0320*/  LEA.HI.SX32 R3, R3, -R6, 0x1c ;  /* 0x8000000603037211 */ /* 0x000fe200078fe2ff */
[----:B------:R-:W-:-:S03]  /*0330*/  IMAD R4, R4, R2, R5 ;  /* 0x0000000204047224 */ /* 0x000fc600078e0205 */
[----:B------:R-:W-:Y:S02]  /*0340*/  IMNMX R11, R3, 0x8, PT ;  /* 0x00000008030b7817 */ /* 0x000fe40003800200 */
[----:B------:R-:W-:Y:S02]  /*0350*/  IABS R9, R4 ;  /* 0x0000000400097213 */ /* 0x000fe40000000000 */
[----:B------:R-:W-:-:S04]  /*0360*/  IABS R7, R11 ;  /* 0x0000000b00077213 */ /* 0x000fc80000000000 */
[----:B------:R-:W0:Y:S08]  /*0370*/  I2F.RP R0, R7 ;  /* 0x0000000700007306 */ /* 0x000e300000209400 */
[----:B0-----:R-:W0:Y:S02]  /*0380*/  MUFU.RCP R0, R0 ;  /* 0x0000000000007308 */ /* 0x001e240000001000 */
[----:B0-----:R-:W-:-:S06]  /*0390*/  IADD3 R3, R0, 0xffffffe, RZ ;  /* 0x0ffffffe00037810 */ /* 0x001fcc0007ffe0ff */
[----:B------:R-:W0:Y:S02]  /*03a0*/  F2I.FTZ.U32.TRUNC.NTZ R3, R3 ;  /* 0x0000000300037305 */ /* 0x000e24000021f000 */
[----:B0-----:R-:W-:-:S04]  /*03b0*/  IMAD.MOV R8, RZ, RZ, -R3 ;  /* 0x000000ffff087224 */ /* 0x001fc800078e0a03 */
[----:B------:R-:W-:Y:S01]  /*03c0*/  IMAD.MOV.U32 R2, RZ, RZ, R8 ;  /* 0x000000ffff027224 */ /* 0x000fe200078e0008 */
[----:B------:R-:W-:-:S03]  /*03d0*/  IABS R8, R11 ;  /* 0x0000000b00087213 */ /* 0x000fc60000000000 */
[----:B------:R-:W-:Y:S02]  /*03e0*/  IMAD R5, R2, R7, RZ ;  /* 0x0000000702057224 */ /* 0x000fe400078e02ff */
[----:B------:R-:W-:Y:S02]  /*03f0*/  IMAD.MOV.U32 R2, RZ, RZ, RZ ;  /* 0x000000ffff027224 */ /* 0x000fe400078e00ff */
[----:B------:R-:W-:Y:S02]  /*0400*/  IMAD.MOV R0, RZ, RZ, -R8 ;  /* 0x000000ffff007224 */ /* 0x000fe400078e0a08 */
[----:B------:R-:W-:Y:S01]  /*0410*/  IMAD.HI.U32 R2, R3, R5, R2 ;  /* 0x0000000503027227 */ /* 0x000fe200078e0002 */
[----:B------:R-:W-:-:S05]  /*0420*/  LOP3.LUT R3, R183, 0xf, RZ, 0xc0, !PT ;  /* 0x0000000fb7037812 */ /* 0x000fca00078ec0ff */
        /* <DEDUP_REMOVED lines=8> */
[----:B------:R-:W-:-:S07]  /*04b0*/  ISETP.GE.AND P2, PT, R0, RZ, PT ;  /* 0x000000ff0000720c */ /* 0x000fce0003f46270 */
[----:B------:R-:W-:Y:S02]  /*04c0*/  @P0 IADD3 R2, R2, 0x1, RZ ;  /* 0x0000000102020810 */ /* 0x000fe40007ffe0ff */
[----:B------:R-:W-:-:S03]  /*04d0*/  ISETP.GT.AND P0, PT, R192, 0x3f, PT ;  /* 0x0000003fc000780c */ /* 0x000fc60003f04270 */
[----:B------:R-:W-:-:S04]  /*04e0*/  IMAD.MOV.U32 R0, RZ, RZ, R2 ;  /* 0x000000ffff007224 */ /* 0x000fc800078e0002 */
[----:B------:R-:W-:Y:S01]  /*04f0*/  @!P2 IMAD.MOV R0, RZ, RZ, -R0 ;  /* 0x000000ffff00a224 */ /* 0x000fe200078e0a00 */
[----:B------:R-:W-:-:S05]  /*0500*/  @!P1 LOP3.LUT R0, RZ, R11, RZ, 0x33, !PT ;  /* 0x0000000bff009212 */ /* 0x000fca00078e33ff */
[----:B------:R-:W-:Y:S02]  /*0510*/  IMAD.MOV R2, RZ, RZ, -R0 ;  /* 0x000000ffff027224 */ /* 0x000fe400078e0a00 */
[----:B------:R-:W-:Y:S02]  /*0520*/  IMAD.SHL.U32 R0, R0, 0x100, RZ ;  /* 0x0000010000007824 */ /* 0x000fe400078e00ff */
[----:B------:R-:W-:-:S04]  /*0530*/  IMAD R2, R11, R2, R4 ;  /* 0x000000020b027224 */ /* 0x000fc800078e0204 */
[----:B------:R-:W-:-:S05]  /*0540*/  IMAD.IADD R2, R6, 0x1, R2 ;  /* 0x0000000106027824 */ /* 0x000fca00078e0202 */
[----:B------:R-:W-:Y:S01]  /*0550*/  LEA R2, R2, R3, 0x4 ;  /* 0x0000000302027211 */ /* 0x000fe200078e20ff */
[----:B------:R-:W-:Y:S05]  /*0560*/  @P0 BRA `(.L_x_0) ;  /* 0x0000008000000947 */ /* 0x000fea0003800000 */
[C---:B------:R-:W-:Y:S01]  /*0570*/  IMAD.SHL.U32 R184, R183.reuse, 0x20, RZ ;  /* 0x00000020b7b87824 */ /* 0x040fe200078e00ff */
[----:B------:R-:W-:Y:S01]  /*0580*/  CS2R R68, SRZ ;  /* 0x0000000000447805 */ /* 0x000fe2000001ff00 */
[----:B------:R-:W-:Y:S01]  /*0590*/  IMAD.SHL.U32 R185, R183, 0x2, RZ ;  /* 0x00000002b7b97824 */ /* 0x000fe200078e00ff */
[----:B------:R-:W-:Y:S01]  /*05a0*/  CS2R R6, SRZ ;  /* 0x0000000000067805 */ /* 0x000fe2000001ff00 */
[----:B------:R-:W-:Y:S01]  /*05b0*/  CS2R R70, SRZ ;  /* 0x0000000000467805 */ /* 0x000fe2000001ff00 */
[----:B------:R-:W-:Y:S01]  /*05c0*/  CS2R R4, SRZ ;  /* 0x0000000000047805 */ /* 0x000fe2000001ff00 */
[----:B------:R-:W-:Y:S01]  /*05d0*/  LOP3.LUT R184, R184, 0x60, RZ, 0xc0, !PT ;  /* 0x00000060b8b87812 */ /* 0x000fe200078ec0ff */
[----:B------:R-:W-:Y:S05]  /*05e0*/  BRA `(.L_x_1) ;  /* 0x00006f4000007947 */ /* 0x000fea0003800000 */
.L_x_0:
[----:B------:R-:W-:Y:S01]  /*05f0*/  IABS R3, c[0x0][0x17c] ;  /* 0x00005f0000037a13 */ /* 0x000fe20000000000 */
[C---:B------:R-:W-:Y:S01]  /*0600*/  IMAD.SHL.U32 R184, R183.reuse, 0x20, RZ ;  /* 0x00000020b7b87824 */ /* 0x040fe200078e00ff */
[----:B------:R-:W-:Y:S01]  /*0610*/  SHF.R.U32.HI R7, RZ, 0x6, R183 ;  /* 0x00000006ff077819 */ /* 0x000fe200000116b7 */
[----:B------:R-:W-:Y:S01]  /*0620*/  IMAD.SHL.U32 R185, R183, 0x2, RZ ;  /* 0x00000002b7b97824 */ /* 0x000fe200078e00ff */
[----:B------:R-:W0:Y:S01]  /*0630*/  I2F.RP R9, R3 ;  /* 0x0000000300097306 */ /* 0x000e220000209400 */
[----:B------:R-:W-:Y:S01]  /*0640*/  IABS R96, c[0x0][0x178] ;  /* 0x00005e0000607a13 */ /* 0x000fe20000000000 */
[----:B------:R-:W-:Y:S01]  /*0650*/  IMAD.MOV.U32 R182, RZ, RZ, c[0x0][0x18c] ;  /* 0x00006300ffb67624 */ /* 0x000fe200078e00ff */
[----:B------:R-:W-:Y:S01]  /*0660*/  SGXT.U32 R7, R7, 0x2 ;  /* 0x000000020707781a */ /* 0x000fe20000000000 */
[----:B------:R-:W-:Y:S01]  /*0670*/  IMAD.MOV.U32 R181, RZ, RZ, c[0x0][0x188] ;  /* 0x00006200ffb57624 */ /* 0x000fe200078e00ff */
[----:B------:R-:W-:Y:S01]  /*0680*/  LOP3.LUT R14, R184, 0x1c00, RZ, 0xc0, !PT ;  /* 0x00001c00b80e7812 */ /* 0x000fe200078ec0ff */
[----:B------:R-:W-:Y:S01]  /*0690*/  IMAD.SHL.U32 R182, R182, 0x40, RZ ;  /* 0x00000040b6b67824 */ /* 0x000fe200078e00ff */
[----:B------:R-:W-:Y:S01]  /*06a0*/  LOP3.LUT R6, R0, R7, RZ, 0xfc, !PT ;  /* 0x0000000700067212 */ /* 0x000fe200078efcff */
[----:B------:R-:W-:Y:S01]  /*06b0*/  IMAD.SHL.U32 R181, R181, 0x40, RZ ;  /* 0x00000040b5b57824 */ /* 0x000fe200078e00ff */
[----:B------:R-:W-:-:S02]  /*06c0*/  IABS R89, R2 ;  /* 0x0000000200597213 */ /* 0x000fc40000000000 */
[C---:B------:R-:W-:Y:S02]  /*06d0*/  LOP3.LUT R8, R6.reuse, 0xfc, RZ, 0xfc, !PT ;  /* 0x000000fc06087812 */ /* 0x040fe400078efcff */
[C---:B------:R-:W-:Y:S02]  /*06e0*/  LOP3.LUT R10, R6.reuse, 0xf8, RZ, 0xfc, !PT ;  /* 0x000000f8060a7812 */ /* 0x040fe400078efcff */
[C---:B------:R-:W-:Y:S01]  /*06f0*/  LOP3.LUT R13, R6.reuse, 0xf4, RZ, 0xfc, !PT ;  /* 0x000000f4060d7812 */ /* 0x040fe200078efcff */
[----:B0-----:R-:W0:Y:S01]  /*0700*/  MUFU.RCP R9, R9 ;  /* 0x0000000900097308 */ /* 0x001e220000001000 */
[----:B------:R-:W-:Y:S02]  /*0710*/  IABS R16, R10 ;  /* 0x0000000a00107213 */ /* 0x000fe40000000000 */
[C---:B------:R-:W-:Y:S02]  /*0720*/  LOP3.LUT R15, R6.reuse, 0xf0, RZ, 0xfc, !PT ;  /* 0x000000f0060f7812 */ /* 0x040fe400078efcff */
[----:B------:R-:W-:-:S02]  /*0730*/  LOP3.LUT R17, R6, 0xec, RZ, 0xfc, !PT ;  /* 0x000000ec06117812 */ /* 0x000fc400078efcff */
[----:B------:R-:W-:Y:S02]  /*0740*/  IABS R18, R15 ;  /* 0x0000000f00127213 */ /* 0x000fe40000000000 */
[----:B------:R-:W-:Y:S02]  /*0750*/  IABS R11, R17 ;  /* 0x00000011000b7213 */ /* 0x000fe40000000000 */
[----:B------:R-:W-:Y:S02]  /*0760*/  ISETP.GE.AND P3, PT, R10, RZ, PT ;  /* 0x000000ff0a00720c */ /* 0x000fe40003f66270 */
[----:B------:R-:W-:Y:S02]  /*0770*/  ISETP.GE.AND P4, PT, R13, RZ, PT ;  /* 0x000000ff0d00720c */ /* 0x000fe40003f86270 */
[----:B------:R-:W-:Y:S02]  /*0780*/  LOP3.LUT R19, R6, 0xd4, RZ, 0xfc, !PT ;  /* 0x000000d406137812 */ /* 0x000fe400078efcff */
[----:B0-----:R-:W-:-:S02]  /*0790*/  IADD3 R4, R9, 0xffffffe, RZ ;  /* 0x0ffffffe09047810 */ /* 0x001fc40007ffe0ff */
[C---:B------:R-:W-:Y:S02]  /*07a0*/  LOP3.LUT R21, R6.reuse, 0xd0, RZ, 0xfc, !PT ;  /* 0x000000d006157812 */ /* 0x040fe400078efcff */
[----:B------:R0:W1:Y:S01]  /*07b0*/  F2I.FTZ.U32.TRUNC.NTZ R5, R4 ;  /* 0x0000000400057305 */ /* 0x000062000021f000 */
[C---:B------:R-:W-:Y:S02]  /*07c0*/  LOP3.LUT R23, R6.reuse, 0xc8, RZ, 0xfc, !PT ;  /* 0x000000c806177812 */ /* 0x040fe400078efcff */
[----:B------:R-:W-:Y:S02]  /*07d0*/  IABS R22, R21 ;  /* 0x0000001500167213 */ /* 0x000fe40000000000 */
[----:B------:R-:W-:Y:S02]  /*07e0*/  IABS R24, R23 ;  /* 0x0000001700187213 */ /* 0x000fe40000000000 */
[C---:B------:R-:W-:Y:S01]  /*07f0*/  LOP3.LUT R25, R6.reuse, 0xc4, RZ, 0xfc, !PT ;  /* 0x000000c406197812 */ /* 0x040fe200078efcff */
[----:B0-----:R-:W-:Y:S01]  /*0800*/  IMAD.MOV.U32 R4, RZ, RZ, RZ ;  /* 0x000000ffff047224 */ /* 0x001fe200078e00ff */
[----:B------:R-:W-:-:S02]  /*0810*/  LOP3.LUT R27, R6, 0xc0, RZ, 0xfc, !PT ;  /* 0x000000c0061b7812 */ /* 0x000fc400078efcff */
[C---:B------:R-:W-:Y:S02]  /*0820*/  LOP3.LUT R28, R6.reuse, 0xbc, RZ, 0xfc, !PT ;  /* 0x000000bc061c7812 */ /* 0x040fe400078efcff */
[----:B------:R-:W-:Y:S01]  /*0830*/  LOP3.LUT R29, R6, 0xb0, RZ, 0xfc, !PT ;  /* 0x000000b0061d7812 */ /* 0x000fe200078efcff */
[--C-:B-1----:R-:W-:Y:S01]  /*0840*/  IMAD.MOV R12, RZ, RZ, -R5.reuse ;  /* 0x000000ffff0c7224 */ /* 0x102fe200078e0a05 */
[----:B------:R-:W-:Y:S02]  /*0850*/  IABS R26, R28 ;  /* 0x0000001c001a7213 */ /* 0x000fe40000000000 */
[----:B------:R-:W-:Y:S01]  /*0860*/  IABS R30, R29 ;  /* 0x0000001d001e7213 */ /* 0x000fe20000000000 */
[----:B------:R-:W-:Y:S01]  /*0870*/  IMAD R7, R12, R3, RZ ;  /* 0x000000030c077224 */ /* 0x000fe200078e02ff */
[----:B------:R-:W-:Y:S02]  /*0880*/  IABS R12, R8 ;  /* 0x00000008000c7213 */ /* 0x000fe40000000000 */
[C---:B------:R-:W-:Y:S01]  /*0890*/  LOP3.LUT R33, R6.reuse, 0xa8, RZ, 0xfc, !PT ;  /* 0x000000a806217812 */ /* 0x040fe200078efcff */
[----:B------:R-:W-:Y:S01]  /*08a0*/  IMAD.HI.U32 R7, R5, R7, R4 ;  /* 0x0000000705077227 */ /* 0x000fe200078e0004 */
[----:B------:R-:W-:-:S02]  /*08b0*/  LOP3.LUT R35, R6, 0xa4, RZ, 0xfc, !PT ;  /* 0x000000a406237812 */ /* 0x000fc400078efcff */
[C---:B------:R-:W-:Y:S02]  /*08c0*/  LOP3.LUT R39, R6.reuse, 0x98, RZ, 0xfc, !PT ;  /* 0x0000009806277812 */ /* 0x040fe400078efcff */
[----:B------:R-:W-:Y:S01]  /*08d0*/  IABS R32, R35 ;  /* 0x0000002300207213 */ /* 0x000fe20000000000 */
[C---:B------:R-:W-:Y:S01]  /*08e0*/  IMAD.HI.U32 R4, R7.reuse, R12, RZ ;  /* 0x0000000c07047227 */ /* 0x040fe200078e00ff */
[C---:B------:R-:W-:Y:S02]  /*08f0*/  LOP3.LUT R37, R6.reuse, 0xa0, RZ, 0xfc, !PT ;  /* 0x000000a006257812 */ /* 0x040fe400078efcff */
[C---:B------:R-:W-:Y:S01]  /*0900*/  LOP3.LUT R38, R6.reuse, 0x9c, RZ, 0xfc, !PT ;  /* 0x0000009c06267812 */ /* 0x040fe200078efcff */
[----:B------:R-:W-:Y:S01]  /*0910*/  IMAD.HI.U32 R5, R7, R16, RZ ;  /* 0x0000001007057227 */ /* 0x000fe200078e00ff */
[----:B------:R-:W-:Y:S02]  /*0920*/  IABS R34, R37 ;  /* 0x0000002500227213 */ /* 0x000fe40000000000 */
[----:B------:R-:W-:Y:S01]  /*0930*/  IABS R36, R38 ;  /* 0x0000002600247213 */ /* 0x000fe20000000000 */
[----:B------:R-:W-:Y:S01]  /*0940*/  IMAD.MOV R4, RZ, RZ, -R4 ;  /* 0x000000ffff047224 */ /* 0x000fe200078e0a04 */
[C---:B------:R-:W-:Y:S01]  /*0950*/  LOP3.LUT R40, R6.reuse, 0x94, RZ, 0xfc, !PT ;  /* 0x0000009406287812 */ /* 0x040fe200078efcff */
[----:B------:R-:W-:Y:S01]  /*0960*/  IMAD.MOV R9, RZ, RZ, -R5 ;  /* 0x000000ffff097224 */ /* 0x000fe200078e0a05 */
[----:B------:R-:W-:Y:S01]  /*0970*/  LOP3.LUT R5, R183, 0x7, RZ, 0xc0, !PT ;  /* 0x00000007b7057812 */ /* 0x000fe200078ec0ff */
[C---:B------:R-:W-:Y:S01]  /*0980*/  IMAD R4, R3.reuse, R4, R12 ;  /* 0x0000000403047224 */ /* 0x040fe200078e020c */
[----:B------:R-:W-:Y:S01]  /*0990*/  LOP3.LUT R41, R6, 0x90, RZ, 0xfc, !PT ;  /* 0x0000009006297812 */ /* 0x000fe200078efcff */
[----:B------:R-:W-:Y:S01]  /*09a0*/  IMAD R12, R3, R9, R16 ;  /* 0x00000009030c7224 */ /* 0x000fe200078e0210 */
[----:B------:R-:W-:Y:S01]  /*09b0*/  IABS R16, R13 ;  /* 0x0000000d00107213 */ /* 0x000fe20000000000 */
[----:B------:R-:W-:Y:S01]  /*09c0*/  IMAD R187, R5, 0x80, R14 ;  /* 0x0000008005bb7824 */ /* 0x000fe200078e020e */
[----:B------:R-:W-:Y:S01]  /*09d0*/  ISETP.GT.U32.AND P0, PT, R3, R4, PT ;  /* 0x000000040300720c */ /* 0x000fe20003f04070 */
[----:B------:R-:W-:Y:S01]  /*09e0*/  IMAD.SHL.U32 R14, R5, 0x10, RZ ;  /* 0x00000010050e7824 */ /* 0x000fe200078e00ff */
[----:B------:R-:W-:Y:S01]  /*09f0*/  ISETP.GT.U32.AND P1, PT, R3, R12, PT ;  /* 0x0000000c0300720c */ /* 0x000fe20003f24070 */
[----:B------:R-:W-:Y:S01]  /*0a00*/  IMAD.HI.U32 R9, R7, R16, RZ ;  /* 0x0000001007097227 */ /* 0x000fe200078e00ff */
[----:B------:R-:W-:-:S02]  /*0a10*/  SHF.R.S32.HI R5, RZ, 0x1f, R192 ;  /* 0x0000001fff057819 */ /* 0x000fc400000114c0 */
[----:B------:R-:W-:Y:S01]  /*0a20*/  LOP3.LUT R14, R14, 0x30, R185, 0x78, !PT ;  /* 0x000000300e0e7812 */ /* 0x000fe200078e78b9 */
[----:B------:R-:W-:Y:S01]  /*0a30*/  IMAD.MOV R9, RZ, RZ, -R9 ;  /* 0x000000ffff097224 */ /* 0x000fe200078e0a09 */
[----:B------:R-:W-:Y:S01]  /*0a40*/  LEA.HI R192, R5, R192, RZ, 0x6 ;  /* 0x000000c005c07211 */ /* 0x000fe200078f30ff */
[----:B------:R-:W-:Y:S01]  /*0a50*/  IMAD.HI.U32 R5, R7, R18, RZ ;  /* 0x0000001207057227 */ /* 0x000fe200078e00ff */
[----:B------:R-:W-:Y:S02]  /*0a60*/  IADD3 R187, R187, R14, RZ ;  /* 0x0000000ebbbb7210 */ /* 0x000fe40007ffe0ff */
[C---:B------:R-:W-:Y:S01]  /*0a70*/  LOP3.LUT R45, R6.reuse, 0x7c, RZ, 0xfc, !PT ;  /* 0x0000007c062d7812 */ /* 0x040fe200078efcff */
[----:B------:R-:W-:Y:S01]  /*0a80*/  IMAD R14, R3, R9, R16 ;  /* 0x00000009030e7224 */ /* 0x000fe200078e0210 */
[----:B------:R-:W-:Y:S01]  /*0a90*/  LOP3.LUT R43, R6, 0x80, RZ, 0xfc, !PT ;  /* 0x00000080062b7812 */ /* 0x000fe200078efcff */
[----:B------:R-:W-:Y:S01]  /*0aa0*/  @!P1 IMAD.IADD R12, R12, 0x1, -R3 ;  /* 0x000000010c0c9824 */ /* 0x000fe200078e0a03 */
[----:B------:R-:W-:Y:S01]  /*0ab0*/  ISETP.GE.AND P1, PT, R15, RZ, PT ;  /* 0x000000ff0f00720c */ /* 0x000fe20003f26270 */
[----:B------:R-:W-:Y:S01]  /*0ac0*/  IMAD.MOV R9, RZ, RZ, -R5 ;  /* 0x000000ffff097224 */ /* 0x000fe200078e0a05 */
[C---:B------:R-:W-:Y:S01]  /*0ad0*/  ISETP.GT.U32.AND P6, PT, R3.reuse, R14, PT ;  /* 0x0000000e0300720c */ /* 0x040fe20003fc4070 */
[----:B------:R-:W-:Y:S01]  /*0ae0*/  @!P0 IMAD.IADD R4, R4, 0x1, -R3 ;  /* 0x0000000104048824 */ /* 0x000fe200078e0a03 */
[C---:B------:R-:W-:Y:S01]  /*0af0*/  ISETP.GT.U32.AND P5, PT, R3.reuse, R12, PT ;  /* 0x0000000c0300720c */ /* 0x040fe20003fa4070 */
[C---:B------:R-:W-:Y:S01]  /*0b00*/  IMAD R9, R3.reuse, R9, R18 ;  /* 0x0000000903097224 */ /* 0x040fe200078e0212 */
[----:B------:R-:W-:Y:S01]  /*0b10*/  ISETP.GE.AND P0, PT, R8, RZ, PT ;  /* 0x000000ff0800720c */ /* 0x000fe20003f06270 */
[----:B------:R-:W-:Y:S01]  /*0b20*/  IMAD.MOV.U32 R8, RZ, RZ, R11 ;  /* 0x000000ffff087224 */ /* 0x000fe200078e000b */
[----:B------:R-:W-:-:S02]  /*0b30*/  ISETP.GT.U32.AND P2, PT, R3, R4, PT ;  /* 0x000000040300720c */ /* 0x000fc40003f44070 */
[C---:B------:R-:W-:Y:S01]  /*0b40*/  LOP3.LUT R11, R6.reuse, 0xe8, RZ, 0xfc, !PT ;  /* 0x000000e8060b7812 */ /* 0x040fe200078efcff */
[----:B------:R-:W-:Y:S01]  /*0b50*/  IMAD.HI.U32 R5, R7, R8, RZ ;  /* 0x0000000807057227 */ /* 0x000fe200078e00ff */
[----:B------:R-:W-:Y:S02]  /*0b60*/  LOP3.LUT R15, R6, 0xe0, RZ, 0xfc, !PT ;  /* 0x000000e0060f7812 */ /* 0x000fe400078efcff */
[----:B------:R-:W-:Y:S01]  /*0b70*/  IABS R16, R11 ;  /* 0x0000000b00107213 */ /* 0x000fe20000000000 */
[--C-:B------:R-:W-:Y:S01]  /*0b80*/  @!P6 IMAD.IADD R14, R14, 0x1, -R3.reuse ;  /* 0x000000010e0ee824 */ /* 0x100fe200078e0a03 */
[----:B------:R-:W-:Y:S01]  /*0b90*/  IABS R44, R45 ;  /* 0x0000002d002c7213 */ /* 0x000fe20000000000 */
[----:B------:R-:W-:Y:S01]  /*0ba0*/  @!P5 IMAD.IADD R12, R12, 0x1, -R3 ;  /* 0x000000010c0cd824 */ /* 0x000fe200078e0a03 */
[C---:B------:R-:W-:Y:S01]  /*0bb0*/  ISETP.GT.U32.AND P5, PT, R3.reuse, R9, PT ;  /* 0x000000090300720c */ /* 0x040fe20003fa4070 */
[----:B------:R-:W-:Y:S01]  /*0bc0*/  IMAD.MOV R5, RZ, RZ, -R5 ;  /* 0x000000ffff057224 */ /* 0x000fe200078e0a05 */
[----:B------:R-:W-:Y:S01]  /*0bd0*/  ISETP.GT.U32.AND P6, PT, R3, R14, PT ;  /* 0x0000000e0300720c */ /* 0x000fe20003fc4070 */
[----:B------:R-:W-:Y:S01]  /*0be0*/  @!P2 IMAD.IADD R4, R4, 0x1, -R3 ;  /* 0x000000010404a824 */ /* 0x000fe200078e0a03 */
[----:B------:R-:W-:Y:S01]  /*0bf0*/  ISETP.GE.AND P2, PT, R17, RZ, PT ;  /* 0x000000ff1100720c */ /* 0x000fe20003f46270 */
[----:B------:R-:W-:Y:S01]  /*0c00*/  IMAD R10, R3, R5, R8 ;  /* 0x00000005030a7224 */ /* 0x000fe200078e0208 */
[----:B------:R-:W-:Y:S01]  /*0c10*/  LOP3.LUT R17, R6, 0xdc, RZ, 0xfc, !PT ;  /* 0x000000dc06117812 */ /* 0x000fe200078efcff */
[----:B------:R-:W-:Y:S01]  /*0c20*/  IMAD.MOV.U32 R5, RZ, RZ, R12 ;  /* 0x000000ffff057224 */ /* 0x000fe200078e000c */
[----:B------:R-:W-:Y:S01]  /*0c30*/  IABS R12, R15 ;  /* 0x0000000f000c7213 */ /* 0x000fe20000000000 */
[----:B------:R-:W-:Y:S01]  /*0c40*/  IMAD.HI.U32 R8, R7, R16, RZ ;  /* 0x0000001007087227 */ /* 0x000fe200078e00ff */
[----:B------:R-:W-:-:S02]  /*0c50*/  IABS R20, R17 ;  /* 0x0000001100147213 */ /* 0x000fc40000000000 */
[----:B------:R-:W-:Y:S01]  /*0c60*/  @!P3 IADD3 R5, -R5, RZ, RZ ;  /* 0x000000ff0505b210 */ /* 0x000fe20007ffe1ff */
[--C-:B------:R-:W-:Y:S01]  /*0c70*/  @!P5 IMAD.IADD R9, R9, 0x1, -R3.reuse ;  /* 0x000000010909d824 */ /* 0x100fe200078e0a03 */
[----:B------:R-:W-:Y:S01]  /*0c80*/  ISETP.GT.U32.AND P3, PT, R3, R10, PT ;  /* 0x0000000a0300720c */ /* 0x000fe20003f64070 */
[----:B------:R-:W-:Y:S01]  /*0c90*/  @!P0 IMAD.MOV R4, RZ, RZ, -R4 ;  /* 0x000000ffff048224 */ /* 0x000fe200078e0a04 */
[----:B------:R-:W-:Y:S01]  /*0ca0*/  ISETP.GE.AND P0, PT, R11, RZ, PT ;  /* 0x000000ff0b00720c */ /* 0x000fe20003f06270 */
[----:B------:R-:W-:Y:S01]  /*0cb0*/  IMAD.MOV R8, RZ, RZ, -R8 ;  /* 0x000000ffff087224 */ /* 0x000fe200078e0a08 */
[----:B------:R-:W-:Y:S01]  /*0cc0*/  ISETP.GT.U32.AND P5, PT, R3, R9, PT ;  /* 0x000000090300720c */ /* 0x000fe20003fa4070 */
[----:B------:R-:W-:Y:S01]  /*0cd0*/  @!P6 IMAD.IADD R14, R14, 0x1, -R3 ;  /* 0x000000010e0ee824 */ /* 0x000fe200078e0a03 */
[----:B------:R-:W-:Y:S02]  /*0ce0*/  LOP3.LUT R11, R6, 0xe4, RZ, 0xfc, !PT ;  /* 0x000000e4060b7812 */ /* 0x000fe400078efcff */
[----:B------:R-:W-:-:S02]  /*0cf0*/  IABS R42, R43 ;  /* 0x0000002b002a7213 */ /* 0x000fc40000000000 */
[----:B------:R-:W-:Y:S02]  /*0d00*/  IABS R18, R11 ;  /* 0x0000000b00127213 */ /* 0x000fe40000000000 */
[----:B------:R-:W-:Y:S01]  /*0d10*/  ISETP.GE.AND P6, PT, R11, RZ, PT ;  /* 0x000000ff0b00720c */ /* 0x000fe20003fc6270 */
[----:B------:R-:W-:Y:S01]  /*0d20*/  IMAD R11, R3, R8, R16 ;  /* 0x00000008030b7224 */ /* 0x000fe200078e0210 */
[----:B------:R-:W-:Y:S01]  /*0d30*/  LOP3.LUT R46, R6, 0x78, RZ, 0xfc, !PT ;  /* 0x00000078062e7812 */ /* 0x000fe200078efcff */
[--C-:B------:R-:W-:Y:S01]  /*0d40*/  @!P3 IMAD.IADD R10, R10, 0x1, -R3.reuse ;  /* 0x000000010a0ab824 */ /* 0x100fe200078e0a03 */
[C---:B------:R-:W-:Y:S01]  /*0d50*/  LOP3.LUT R47, R6.reuse, 0x74, RZ, 0xfc, !PT ;  /* 0x00000074062f7812 */ /* 0x040fe200078efcff */
[----:B------:R-:W-:Y:S01]  /*0d60*/  @!P5 IMAD.IADD R9, R9, 0x1, -R3 ;  /* 0x000000010909d824 */ /* 0x000fe200078e0a03 */
[C---:B------:R-:W-:Y:S01]  /*0d70*/  ISETP.GT.U32.AND P5, PT, R3.reuse, R11, PT ;  /* 0x0000000b0300720c */ /* 0x040fe20003fa4070 */
[----:B------:R-:W-:Y:S01]  /*0d80*/  IMAD.MOV.U32 R16, RZ, RZ, R12 ;  /* 0x000000ffff107224 */ /* 0x000fe200078e000c */
[----:B------:R-:W-:Y:S01]  /*0d90*/  ISETP.GT.U32.AND P3, PT, R3, R10, PT ;  /* 0x0000000a0300720c */ /* 0x000fe20003f64070 */
[----:B------:R-:W-:Y:S01]  /*0da0*/  IMAD.HI.U32 R12, R7, R18, RZ ;  /* 0x00000012070c7227 */ /* 0x000fe200078e00ff */
[----:B------:R-:W-:-:S02]  /*0db0*/  LOP3.LUT R49, R6, 0x64, RZ, 0xfc, !PT ;  /* 0x0000006406317812 */ /* 0x000fc400078efcff */
[C---:B------:R-:W-:Y:S01]  /*0dc0*/  LOP3.LUT R51, R6.reuse, 0x5c, RZ, 0xfc, !PT ;  /* 0x0000005c06337812 */ /* 0x040fe200078efcff */
[----:B------:R-:W-:Y:S01]  /*0dd0*/  IMAD.MOV R12, RZ, RZ, -R12 ;  /* 0x000000ffff0c7224 */ /* 0x000fe200078e0a0c */
[----:B------:R-:W-:Y:S01]  /*0de0*/  IABS R50, R49 ;  /* 0x0000003100327213 */ /* 0x000fe20000000000 */
[----:B------:R-:W-:Y:S01]  /*0df0*/  IMAD.MOV.U32 R8, RZ, RZ, R14 ;  /* 0x000000ffff087224 */ /* 0x000fe200078e000e */
[C---:B------:R-:W-:Y:S01]  /*0e00*/  LOP3.LUT R53, R6.reuse, 0x58, RZ, 0xfc, !PT ;  /* 0x0000005806357812 */ /* 0x040fe200078efcff */
[----:B------:R-:W-:Y:S01]  /*0e10*/  IMAD.HI.U32 R13, R7, R16, RZ ;  /* 0x00000010070d7227 */ /* 0x000fe200078e00ff */
[C---:B------:R-:W-:Y:S02]  /*0e20*/  LOP3.LUT R55, R6.reuse, 0x54, RZ, 0xfc, !PT ;  /* 0x0000005406377812 */ /* 0x040fe400078efcff */
[----:B------:R-:W-:Y:S01]  /*0e30*/  LOP3.LUT R56, R6, 0x50, RZ, 0xfc, !PT ;  /* 0x0000005006387812 */ /* 0x000fe200078efcff */
[----:B------:R-:W-:Y:S01]  /*0e40*/  @!P5 IMAD.IADD R11, R11, 0x1, -R3 ;  /* 0x000000010b0bd824 */ /* 0x000fe200078e0a03 */
[----:B------:R-:W-:Y:S01]  /*0e50*/  @!P3 IADD3 R10, R10, -R3, RZ ;  /* 0x800000030a0ab210 */ /* 0x000fe20007ffe0ff */
[----:B------:R-:W-:Y:S01]  /*0e60*/  IMAD R14, R3, R12, R18 ;  /* 0x0000000c030e7224 */ /* 0x000fe200078e0212 */
[----:B------:R-:W-:Y:S01]  /*0e70*/  IABS R52, R55 ;  /* 0x0000003700347213 */ /* 0x000fe20000000000 */
[----:B------:R-:W-:Y:S01]  /*0e80*/  IMAD.HI.U32 R12, R7, R20, RZ ;  /* 0x00000014070c7227 */ /* 0x000fe200078e00ff */
[----:B------:R-:W-:-:S02]  /*0e90*/  ISETP.GT.U32.AND P5, PT, R3, R11, PT ;  /* 0x0000000b0300720c */ /* 0x000fc40003fa4070 */
[C---:B------:R-:W-:Y:S01]  /*0ea0*/  ISETP.GT.U32.AND P3, PT, R3.reuse, R14, PT ;  /* 0x0000000e0300720c */ /* 0x040fe20003f64070 */
[----:B------:R-:W-:Y:S01]  /*0eb0*/  IMAD.MOV R13, RZ, RZ, -R13 ;  /* 0x000000ffff0d7224 */ /* 0x000fe200078e0a0d */
[----:B------:R-:W-:Y:S01]  /*0ec0*/  IABS R54, R56 ;  /* 0x0000003800367213 */ /* 0x000fe20000000000 */
[----:B------:R-:W-:Y:S01]  /*0ed0*/  IMAD.MOV R12, RZ, RZ, -R12 ;  /* 0x000000ffff0c7224 */ /* 0x000fe200078e0a0c */
[C---:B------:R-:W-:Y:S01]  /*0ee0*/  LOP3.LUT R57, R6.reuse, 0x38, RZ, 0xfc, !PT ;  /* 0x0000003806397812 */ /* 0x040fe200078efcff */
[C---:B------:R-:W-:Y:S01]  /*0ef0*/  IMAD R13, R3.reuse, R13, R16 ;  /* 0x0000000d030d7224 */ /* 0x040fe200078e0210 */
[----:B------:R-:W-:Y:S01]  /*0f00*/  LOP3.LUT R59, R6, 0x14, RZ, 0xfc, !PT ;  /* 0x00000014063b7812 */ /* 0x000fe200078efcff */
[C---:B------:R-:W-:Y:S01]  /*0f10*/  IMAD R12, R3.reuse, R12, R20 ;  /* 0x0000000c030c7224 */ /* 0x040fe200078e0214 */
[----:B------:R-:W-:Y:S01]  /*0f20*/  IABS R20, R19 ;  /* 0x0000001300147213 */ /* 0x000fe20000000000 */
[----:B------:R-:W-:Y:S01]  /*0f30*/  @!P2 IMAD.MOV R10, RZ, RZ, -R10 ;  /* 0x000000ffff0aa224 */ /* 0x000fe200078e0a0a */
[----:B------:R-:W-:Y:S01]  /*0f40*/  ISETP.GT.U32.AND P2, PT, R3, R13, PT ;  /* 0x0000000d0300720c */ /* 0x000fe20003f44070 */
[--C-:B------:R-:W-:Y:S01]  /*0f50*/  @!P5 IMAD.IADD R11, R11, 0x1, -R3.reuse ;  /* 0x000000010b0bd824 */ /* 0x100fe200078e0a03 */
[----:B------:R-:W-:Y:S01]  /*0f60*/  ISETP.GT.U32.AND P5, PT, R3, R12, PT ;  /* 0x0000000c0300720c */ /* 0x000fe20003fa4070 */
[----:B------:R-:W-:Y:S01]  /*0f70*/  @!P3 IMAD.IADD R14, R14, 0x1, -R3 ;  /* 0x000000010e0eb824 */ /* 0x000fe200078e0a03 */
[----:B------:R-:W-:Y:S01]  /*0f80*/  IABS R70, R57 ;  /* 0x0000003900467213 */ /* 0x000fe20000000000 */
[----:B------:R-:W-:Y:S01]  /*0f90*/  @!P1 IMAD.MOV R9, RZ, RZ, -R9 ;  /* 0x000000ffff099224 */ /* 0x000fe200078e0a09 */
[----:B------:R-:W-:Y:S01]  /*0fa0*/  ISETP.GE.AND P1, PT, R17, RZ, PT ;  /* 0x000000ff1100720c */ /* 0x000fe20003f26270 */
[----:B------:R-:W-:Y:S01]  /*0fb0*/  IMAD.HI.U32 R16, R7, R20, RZ ;  /* 0x0000001407107227 */ /* 0x000fe200078e00ff */
[----:B------:R-:W-:-:S02]  /*0fc0*/  LOP3.LUT R17, R6, 0xd8, RZ, 0xfc, !PT ;  /* 0x000000d806117812 */ /* 0x000fc400078efcff */
[----:B------:R-:W-:Y:S01]  /*0fd0*/  ISETP.GT.U32.AND P3, PT, R3, R14, PT ;  /* 0x0000000e0300720c */ /* 0x000fe20003f64070 */
[----:B------:R-:W-:Y:S01]  /*0fe0*/  @!P0 IMAD.MOV R11, RZ, RZ, -R11 ;  /* 0x000000ffff0b8224 */ /* 0x000fe200078e0a0b */
[----:B------:R-:W-:Y:S01]  /*0ff0*/  IABS R18, R17 ;  /* 0x0000001100127213 */ /* 0x000fe20000000000 */
[--C-:B------:R-:W-:Y:S01]  /*1000*/  @!P2 IMAD.IADD R13, R13, 0x1, -R3.reuse ;  /* 0x000000010d0da824 */ /* 0x100fe200078e0a03 */
[----:B------:R-:W-:Y:S01]  /*1010*/  ISETP.GE.AND P0, PT, R17, RZ, PT ;  /* 0x000000ff1100720c */ /* 0x000fe20003f06270 */
[----:B------:R-:W-:Y:S01]  /*1020*/  @!P5 IMAD.IADD R12, R12, 0x1, -R3 ;  /* 0x000000010c0cd824 */ /* 0x000fe200078e0a03 */
[----:B------:R-:W-:Y:S01]  /*1030*/  IABS R86, R59 ;  /* 0x0000003b00567213 */ /* 0x000fe20000000000 */
[----:B------:R-:W-:Y:S01]  /*1040*/  @!P4 IMAD.MOV R8, RZ, RZ, -R8 ;  /* 0x000000ffff08c224 */ /* 0x000fe200078e0a08 */
[----:B------:R-:W-:Y:S01]  /*1050*/  ISETP.GE.AND P4, PT, R15, RZ, PT ;  /* 0x000000ff0f00720c */ /* 0x000fe20003f86270 */
[----:B------:R-:W-:Y:S01]  /*1060*/  IMAD.HI.U32 R17, R7, R22, RZ ;  /* 0x0000001607117227 */ /* 0x000fe200078e00ff */
[----:B------:R-:W-:-:S02]  /*1070*/  ISETP.GT.U32.AND P2, PT, R3, R13, PT ;  /* 0x0000000d0300720c */ /* 0x000fc40003f44070 */
[----:B------:R-:W-:Y:S01]  /*1080*/  ISETP.GT.U32.AND P5, PT, R3, R12, PT ;  /* 0x0000000c0300720c */ /* 0x000fe20003fa4070 */
[----:B------:R-:W-:Y:S01]  /*1090*/  IMAD.HI.U32 R15, R7, R18, RZ ;  /* 0x00000012070f7227 */ /* 0x000fe200078e00ff */
[----:B------:R-:W-:Y:S02]  /*10a0*/  IADD3 R17, -R17, RZ, RZ ;  /* 0x000000ff11117210 */ /* 0x000fe40007ffe1ff */
[C---:B------:R-:W-:Y:S01]  /*10b0*/  LOP3.LUT R61, R6.reuse, 0x10, RZ, 0xfc, !PT ;  /* 0x00000010063d7812 */ /* 0x040fe200078efcff */
[----:B------:R-:W-:Y:S01]  /*10c0*/  IMAD.MOV R16, RZ, RZ, -R16 ;  /* 0x000000ffff107224 */ /* 0x000fe200078e0a10 */
[----:B------:R-:W-:Y:S01]  /*10d0*/  LOP3.LUT R63, R6, 0xc, RZ, 0xfc, !PT ;  /* 0x0000000c063f7812 */ /* 0x000fe200078efcff */
[----:B------:R-:W-:Y:S01]  /*10e0*/  IMAD.MOV R15, RZ, RZ, -R15 ;  /* 0x000000ffff0f7224 */ /* 0x000fe200078e0a0f */
[----:B------:R-:W-:Y:S01]  /*10f0*/  IABS R88, R61 ;  /* 0x0000003d00587213 */ /* 0x000fe20000000000 */
[--C-:B------:R-:W-:Y:S01]  /*1100*/  @!P3 IMAD.IADD R14, R14, 0x1, -R3.reuse ;  /* 0x000000010e0eb824 */ /* 0x100fe200078e0a03 */
[----:B------:R-:W-:Y:S01]  /*1110*/  ISETP.GE.AND P3, PT, R19, RZ, PT ;  /* 0x000000ff1300720c */ /* 0x000fe20003f66270 */
[C---:B------:R-:W-:Y:S01]  /*1120*/  IMAD R16, R3.reuse, R16, R20 ;  /* 0x0000001003107224 */ /* 0x040fe200078e0214 */
[----:B------:R-:W-:Y:S01]  /*1130*/  IABS R90, R63 ;  /* 0x0000003f005a7213 */ /* 0x000fe20000000000 */
[C---:B------:R-:W-:Y:S01]  /*1140*/  IMAD R15, R3.reuse, R15, R18 ;  /* 0x0000000f030f7224 */ /* 0x040fe200078e0212 */
[C---:B------:R-:W-:Y:S01]  /*1150*/  LOP3.LUT R18, R6.reuse, 0xcc, RZ, 0xfc, !PT ;  /* 0x000000cc06127812 */ /* 0x040fe200078efcff */
[C---:B------:R-:W-:Y:S01]  /*1160*/  IMAD R17, R3.reuse, R17, R22 ;  /* 0x0000001103117224 */ /* 0x040fe200078e0216 */
[----:B------:R-:W-:Y:S01]  /*1170*/  LOP3.LUT R65, R6, 0x4, RZ, 0xfc, !PT ;  /* 0x0000000406417812 */ /* 0x000fe200078efcff */
[----:B------:R-:W-:Y:S01]  /*1180*/  @!P6 IMAD.MOV R14, RZ, RZ, -R14 ;  /* 0x000000ffff0ee224 */ /* 0x000fe200078e0a0e */
[----:B------:R-:W-:Y:S01]  /*1190*/  ISETP.GT.U32.AND P6, PT, R3, R16, PT ;  /* 0x000000100300720c */ /* 0x000fe20003fc4070 */
[--C-:B------:R-:W-:Y:S01]  /*11a0*/  @!P2 IMAD.IADD R13, R13, 0x1, -R3.reuse ;  /* 0x000000010d0da824 */ /* 0x100fe200078e0a03 */
[C---:B------:R-:W-:Y:S01]  /*11b0*/  ISETP.GT.U32.AND P2, PT, R3.reuse, R15, PT ;  /* 0x0000000f0300720c */ /* 0x040fe20003f44070 */
[----:B------:R-:W-:Y:S01]  /*11c0*/  @!P5 IMAD.IADD R12, R12, 0x1, -R3 ;  /* 0x000000010c0cd824 */ /* 0x000fe200078e0a03 */
[----:B------:R-:W-:Y:S01]  /*11d0*/  ISETP.GT.U32.AND P5, PT, R3, R17, PT ;  /* 0x000000110300720c */ /* 0x000fe20003fa4070 */
[----:B------:R-:W-:Y:S01]  /*11e0*/  IMAD.HI.U32 R20, R7, R24, RZ ;  /* 0x0000001807147227 */ /* 0x000fe200078e00ff */
[----:B------:R-:W-:-:S02]  /*11f0*/  IABS R22, R18 ;  /* 0x0000001200167213 */ /* 0x000fc40000000000 */
[----:B------:R-:W-:Y:S01]  /*1200*/  IABS R94, R6 ;  /* 0x00000006005e7213 */ /* 0x000fe20000000000 */
[----:B------:R-:W-:Y:S01]  /*1210*/  IMAD.MOV R20, RZ, RZ, -R20 ;  /* 0x000000ffff147224 */ /* 0x000fe200078e0a14 */
[----:B------:R-:W-:Y:S01]  /*1220*/  LOP3.LUT R193, R183, 0x3f, RZ, 0xc0, !PT ;  /* 0x0000003fb7c17812 */ /* 0x000fe200078ec0ff */
[----:B------:R-:W-:Y:S01]  /*1230*/  @!P4 IMAD.MOV R13, RZ, RZ, -R13 ;  /* 0x000000ffff0dc224 */ /* 0x000fe200078e0a0d */
[----:B------:R-:W-:Y:S01]  /*1240*/  ISETP.GE.AND P4, PT, R21, RZ, PT ;  /* 0x000000ff1500720c */ /* 0x000fe20003f86270 */
[--C-:B------:R-:W-:Y:S01]  /*1250*/  @!P6 IMAD.IADD R16, R16, 0x1, -R3.reuse ;  /* 0x000000011010e824 */ /* 0x100fe200078e0a03 */
[----:B------:R-:W-:Y:S01]  /*1260*/  IABS R21, R25 ;  /* 0x0000001900157213 */ /* 0x000fe20000000000 */
[--C-:B------:R-:W-:Y:S01]  /*1270*/  @!P2 IMAD.IADD R15, R15, 0x1, -R3.reuse ;  /* 0x000000010f0fa824 */ /* 0x100fe200078e0a03 */
[----:B------:R-:W-:Y:S01]  /*1280*/  ISETP.GE.AND P2, PT, R18, RZ, PT ;  /* 0x000000ff1200720c */ /* 0x000fe20003f46270 */
[----:B------:R-:W-:Y:S01]  /*1290*/  @!P5 IMAD.IADD R17, R17, 0x1, -R3 ;  /* 0x000000011111d824 */ /* 0x000fe200078e0a03 */
[----:B------:R-:W-:Y:S01]  /*12a0*/  ISETP.GT.U32.AND P5, PT, R3, R16, PT ;  /* 0x000000100300720c */ /* 0x000fe20003fa4070 */
[----:B------:R-:W-:Y:S01]  /*12b0*/  IMAD.HI.U32 R18, R7, R22, RZ ;  /* 0x0000001607127227 */ /* 0x000fe200078e00ff */
[----:B------:R-:W-:-:S02]  /*12c0*/  ISETP.GT.U32.AND P6, PT, R3, R15, PT ;  /* 0x0000000f0300720c */ /* 0x000fc40003fc4070 */
[----:B------:R-:W-:Y:S01]  /*12d0*/  SHF.R.S32.HI R192, RZ, 0x6, R192 ;  /* 0x00000006ffc07819 */ /* 0x000fe200000114c0 */
[----:B------:R-:W-:Y:S01]  /*12e0*/  IMAD.MOV R18, RZ, RZ, -R18 ;  /* 0x000000ffff127224 */ /* 0x000fe200078e0a12 */
[----:B------:R-:W-:Y:S01]  /*12f0*/  LOP3.LUT R186, R187, 0x40, RZ, 0x3c, !PT ;  /* 0x00000040bbba7812 */ /* 0x000fe200078e3cff */
[----:B------:R-:W-:Y:S01]  /*1300*/  @!P1 IMAD.MOV R12, RZ, RZ, -R12 ;  /* 0x000000ffff0c9224 */ /* 0x000fe200078e0a0c */
[C---:B------:R-:W-:Y:S01]  /*1310*/  ISETP.GT.U32.AND P1, PT, R3.reuse, R17, PT ;  /* 0x000000110300720c */ /* 0x040fe20003f24070 */
[C---:B------:R-:W-:Y:S02]  /*1320*/  IMAD R19, R3.reuse, R18, R22 ;  /* 0x0000001203137224 */ /* 0x040fe400078e0216 */
[C---:B------:R-:W-:Y:S01]  /*1330*/  IMAD R18, R3.reuse, R20, R24 ;  /* 0x0000001403127224 */ /* 0x040fe200078e0218 */
[----:B------:R-:W-:Y:S01]  /*1340*/  IABS R24, R27 ;  /* 0x0000001b00187213 */ /* 0x000fe20000000000 */
[----:B------:R-:W-:Y:S02]  /*1350*/  @!P5 IMAD.IADD R16, R16, 0x1, -R3 ;  /* 0x000000011010d824 */ /* 0x000fe400078e0a03 */
[----:B------:R-:W-:Y:S01]  /*1360*/  IMAD.MOV.U32 R22, RZ, RZ, R21 ;  /* 0x000000ffff167224 */ /* 0x000fe200078e0015 */
[----:B------:R-:W-:Y:S01]  /*1370*/  ISETP.GT.U32.AND P5, PT, R3, R18, PT ;  /* 0x000000120300720c */ /* 0x000fe20003fa4070 */
[----:B------:R-:W-:Y:S01]  /*1380*/  IMAD.HI.U32 R21, R7, R24, RZ ;  /* 0x0000001807157227 */ /* 0x000fe200078e00ff */
[----:B------:R-:W-:-:S02]  /*1390*/  @!P6 IADD3 R15, R15, -R3, RZ ;  /* 0x800000030f0fe210 */ /* 0x000fc40007ffe0ff */
[----:B------:R-:W-:Y:S01]  /*13a0*/  ISETP.GT.U32.AND P6, PT, R3, R19, PT ;  /* 0x000000130300720c */ /* 0x000fe20003fc4070 */
[----:B------:R-:W-:-:S04]  /*13b0*/  IMAD.HI.U32 R20, R7, R22, RZ ;  /* 0x0000001607147227 */ /* 0x000fc800078e00ff */
[----:B------:R-:W-:Y:S02]  /*13c0*/  IMAD.MOV R20, RZ, RZ, -R20 ;  /* 0x000000ffff147224 */ /* 0x000fe400078e0a14 */
[----:B------:R-:W-:Y:S02]  /*13d0*/  IMAD.MOV R21, RZ, RZ, -R21 ;  /* 0x000000ffff157224 */ /* 0x000fe400078e0a15 */
[--C-:B------:R-:W-:Y:S02]  /*13e0*/  @!P5 IMAD.IADD R18, R18, 0x1, -R3.reuse ;  /* 0x000000011212d824 */ /* 0x100fe400078e0a03 */
[C---:B------:R-:W-:Y:S02]  /*13f0*/  IMAD R20, R3.reuse, R20, R22 ;  /* 0x0000001403147224 */ /* 0x040fe400078e0216 */
[C---:B------:R-:W-:Y:S01]  /*1400*/  IMAD R21, R3.reuse, R21, R24 ;  /* 0x0000001503157224 */ /* 0x040fe200078e0218 */
[----:B------:R-:W-:Y:S01]  /*1410*/  ISETP.GT.U32.AND P5, PT, R3, R18, PT ;  /* 0x000000120300720c */ /* 0x000fe20003fa4070 */
[----:B------:R-:W-:Y:S01]  /*1420*/  @!P6 IMAD.IADD R19, R19, 0x1, -R3 ;  /* 0x000000011313e824 */ /* 0x000fe200078e0a03 */
[----:B------:R-:W-:Y:S01]  /*1430*/  ISETP.GE.AND P6, PT, R25, RZ, PT ;  /* 0x000000ff1900720c */ /* 0x000fe20003fc6270 */
[----:B------:R-:W-:Y:S01]  /*1440*/  @!P3 IMAD.MOV R16, RZ, RZ, -R16 ;  /* 0x000000ffff10b224 */ /* 0x000fe200078e0a10 */
[C---:B------:R-:W-:Y:S01]  /*1450*/  ISETP.GT.U32.AND P3, PT, R3.reuse, R20, PT ;  /* 0x000000140300720c */ /* 0x040fe20003f64070 */
[----:B------:R-:W-:Y:S01]  /*1460*/  @!P0 IMAD.MOV R15, RZ, RZ, -R15 ;  /* 0x000000ffff0f8224 */ /* 0x000fe200078e0a0f */
[----:B------:R-:W-:Y:S01]  /*1470*/  ISETP.GT.U32.AND P0, PT, R3, R19, PT ;  /* 0x000000130300720c */ /* 0x000fe20003f04070 */
[----:B------:R-:W-:Y:S01]  /*1480*/  @!P1 IMAD.IADD R17, R17, 0x1, -R3 ;  /* 0x0000000111119824 */ /* 0x000fe200078e0a03 */
[----:B------:R-:W-:Y:S01]  /*1490*/  ISETP.GE.AND P1, PT, R23, RZ, PT ;  /* 0x000000ff1700720c */ /* 0x000fe20003f26270 */
[----:B------:R-:W-:Y:S01]  /*14a0*/  IMAD.HI.U32 R22, R7, R26, RZ ;  /* 0x0000001a07167227 */ /* 0x000fe200078e00ff */
[----:B------:R-:W-:-:S03]  /*14b0*/  LOP3.LUT R25, R6, 0xb8, RZ, 0xfc, !PT ;  /* 0x000000b806197812 */ /* 0x000fc600078efcff */
[----:B------:R-:W-:Y:S01]  /*14c0*/  @!P5 IADD3 R18, R18, -R3, RZ ;  /* 0x800000031212d210 */ /* 0x000fe20007ffe0ff */
[----:B------:R-:W-:Y:S01]  /*14d0*/  IMAD.MOV R22, RZ, RZ, -R22 ;  /* 0x000000ffff167224 */ /* 0x000fe200078e0a16 */
[----:B------:R-:W-:Y:S01]  /*14e0*/  ISETP.GT.U32.AND P5, PT, R3, R21, PT ;  /* 0x000000150300720c */ /* 0x000fe20003fa4070 */
[----:B------:R-:W-:Y:S01]  /*14f0*/  @!P4 IMAD.MOV R17, RZ, RZ, -R17 ;  /* 0x000000ffff11c224 */ /* 0x000fe200078e0a11 */
[----:B------:R-:W-:Y:S01]  /*1500*/  ISETP.GE.AND P4, PT, R27, RZ, PT ;  /* 0x000000ff1b00720c */ /* 0x000fe20003f86270 */
[----:B------:R-:W-:Y:S01]  /*1510*/  IMAD R22, R3, R22, R26 ;  /* 0x0000001603167224 */ /* 0x000fe200078e021a */
[----:B------:R-:W-:Y:S01]  /*1520*/  LOP3.LUT R27, R6, 0xb4, RZ, 0xfc, !PT ;  /* 0x000000b4061b7812 */ /* 0x000fe200078efcff */
[--C-:B------:R-:W-:Y:S01]  /*1530*/  @!P3 IMAD.IADD R20, R20, 0x1, -R3.reuse ;  /* 0x000000011414b824 */ /* 0x100fe200078e0a03 */
[----:B------:R-:W-:Y:S01]  /*1540*/  IABS R26, R25 ;  /* 0x00000019001a7213 */ /* 0x000fe20000000000 */
[----:B------:R-:W-:Y:S01]  /*1550*/  @!P0 IMAD.IADD R19, R19, 0x1, -R3 ;  /* 0x0000000113138824 */ /* 0x000fe200078e0a03 */
[----:B------:R-:W-:Y:S01]  /*1560*/  ISETP.GE.AND P0, PT, R28, RZ, PT ;  /* 0x000000ff1c00720c */ /* 0x000fe20003f06270 */
[----:B------:R-:W-:Y:S01]  /*1570*/  @!P1 IMAD.MOV R18, RZ, RZ, -R18 ;  /* 0x000000ffff129224 */ /* 0x000fe200078e0a12 */
[----:B------:R-:W-:Y:S01]  /*1580*/  IABS R28, R27 ;  /* 0x0000001b001c7213 */ /* 0x000fe20000000000 */
[----:B------:R-:W-:Y:S01]  /*1590*/  IMAD.HI.U32 R23, R7, R26, RZ ;  /* 0x0000001a07177227 */ /* 0x000fe200078e00ff */
[----:B------:R-:W-:-:S03]  /*15a0*/  ISETP.GT.U32.AND P3, PT, R3, R20, PT ;  /* 0x000000140300720c */ /* 0x000fc60003f64070 */
[----:B------:R-:W-:Y:S01]  /*15b0*/  @!P5 IMAD.IADD R21, R21, 0x1, -R3 ;  /* 0x000000011515d824 */ /* 0x000fe200078e0a03 */
[----:B------:R-:W-:Y:S01]  /*15c0*/  ISETP.GE.AND P5, PT, R25, RZ, PT ;  /* 0x000000ff1900720c */ /* 0x000fe20003fa6270 */
[----:B------:R-:W-:-:S03]  /*15d0*/  IMAD.HI.U32 R24, R7, R28, RZ ;  /* 0x0000001c07187227 */ /* 0x000fc600078e00ff */
[C---:B------:R-:W-:Y:S01]  /*15e0*/  ISETP.GT.U32.AND P1, PT, R3.reuse, R21, PT ;  /* 0x000000150300720c */ /* 0x040fe20003f24070 */
[----:B------:R-:W-:Y:S02]  /*15f0*/  IMAD.MOV R23, RZ, RZ, -R23 ;  /* 0x000000ffff177224 */ /* 0x000fe400078e0a17 */
[----:B------:R-:W-:Y:S02]  /*1600*/  IMAD.MOV R24, RZ, RZ, -R24 ;  /* 0x000000ffff187224 */ /* 0x000fe400078e0a18 */
[----:B------:R-:W-:Y:S02]  /*1610*/  IMAD R23, R3, R23, R26 ;  /* 0x0000001703177224 */ /* 0x000fe400078e021a */
[----:B------:R-:W-:Y:S01]  /*1620*/  @!P3 IMAD.IADD R20, R20, 0x1, -R3 ;  /* 0x000000011414b824 */ /* 0x000fe200078e0a03 */
[----:B------:R-:W-:Y:S01]  /*1630*/  ISETP.GE.AND P3, PT, R27, RZ, PT ;  /* 0x000000ff1b00720c */ /* 0x000fe20003f66270 */
[C---:B------:R-:W-:Y:S01]  /*1640*/  IMAD R24, R3.reuse, R24, R28 ;  /* 0x0000001803187224 */ /* 0x040fe200078e021c */
[----:B------:R-:W-:Y:S01]  /*1650*/  LOP3.LUT R27, R6, 0xac, RZ, 0xfc, !PT ;  /* 0x000000ac061b7812 */ /* 0x000fe200078efcff */
[----:B------:R-:W-:Y:S01]  /*1660*/  @!P2 IMAD.MOV R19, RZ, RZ, -R19 ;  /* 0x000000ffff13a224 */ /* 0x000fe200078e0a13 */
[----:B------:R-:W-:Y:S01]  /*1670*/  ISETP.GT.U32.AND P2, PT, R3, R22, PT ;  /* 0x000000160300720c */ /* 0x000fe20003f44070 */
[----:B------:R-:W-:Y:S01]  /*1680*/  @!P1 IMAD.IADD R21, R21, 0x1, -R3 ;  /* 0x0000000115159824 */ /* 0x000fe200078e0a03 */
[C---:B------:R-:W-:Y:S01]  /*1690*/  ISETP.GT.U32.AND P1, PT, R3.reuse, R23, PT ;  /* 0x000000170300720c */ /* 0x040fe20003f24070 */
[----:B------:R-:W-:Y:S01]  /*16a0*/  @!P6 IMAD.MOV R20, RZ, RZ, -R20 ;  /* 0x000000ffff14e224 */ /* 0x000fe200078e0a14 */
[----:B------:R-:W-:Y:S01]  /*16b0*/  ISETP.GT.U32.AND P6, PT, R3, R24, PT ;  /* 0x000000180300720c */ /* 0x000fe20003fc4070 */
[----:B------:R-:W-:Y:S01]  /*16c0*/  IMAD.HI.U32 R25, R7, R30, RZ ;  /* 0x0000001e07197227 */ /* 0x000fe200078e00ff */
[----:B------:R-:W-:-:S02]  /*16d0*/  IABS R26, R27 ;  /* 0x0000001b001a7213 */ /* 0x000fc40000000000 */
[----:B------:R-:W-:Y:S01]  /*16e0*/  @!P4 IADD3 R21, -R21, RZ, RZ ;  /* 0x000000ff1515c210 */ /* 0x000fe20007ffe1ff */
[----:B------:R-:W-:Y:S01]  /*16f0*/  IMAD.MOV R25, RZ, RZ, -R25 ;  /* 0x000000ffff197224 */ /* 0x000fe200078e0a19 */
[----:B------:R-:W-:Y:S01]  /*1700*/  ISETP.GE.AND P4, PT, R29, RZ, PT ;  /* 0x000000ff1d00720c */ /* 0x000fe20003f86270 */
[----:B------:R-:W-:-:S04]  /*1710*/  IMAD.HI.U32 R29, R7, R34, RZ ;  /* 0x00000022071d7227 */ /* 0x000fc800078e00ff */
[--C-:B------:R-:W-:Y:S02]  /*1720*/  @!P1 IMAD.IADD R23, R23, 0x1, -R3.reuse ;  /* 0x0000000117179824 */ /* 0x100fe400078e0a03 */
[--C-:B------:R-:W-:Y:S02]  /*1730*/  @!P2 IMAD.IADD R22, R22, 0x1, -R3.reuse ;  /* 0x000000011616a824 */ /* 0x100fe400078e0a03 */
[----:B------:R-:W-:Y:S01]  /*1740*/  @!P6 IMAD.IADD R24, R24, 0x1, -R3 ;  /* 0x000000011818e824 */ /* 0x000fe200078e0a03 */
[C---:B------:R-:W-:Y:S01]  /*1750*/  ISETP.GT.U32.AND P1, PT, R3.reuse, R23, PT ;  /* 0x000000170300720c */ /* 0x040fe20003f24070 */
[C---:B------:R-:W-:Y:S01]  /*1760*/  IMAD R28, R3.reuse, R25, R30 ;  /* 0x00000019031c7224 */ /* 0x040fe200078e021e */
[----:B------:R-:W-:Y:S01]  /*1770*/  ISETP.GT.U32.AND P2, PT, R3, R22, PT ;  /* 0x000000160300720c */ /* 0x000fe20003f44070 */
[----:B------:R-:W-:Y:S01]  /*1780*/  IMAD.HI.U32 R25, R7, R26, RZ ;  /* 0x0000001a07197227 */ /* 0x000fe200078e00ff */
[----:B------:R-:W-:Y:S02]  /*1790*/  ISETP.GT.U32.AND P6, PT, R3, R24, PT ;  /* 0x000000180300720c */ /* 0x000fe40003fc4070 */
[----:B------:R-:W-:Y:S01]  /*17a0*/  IABS R30, R33 ;  /* 0x00000021001e7213 */ /* 0x000fe20000000000 */
[----:B------:R-:W-:-:S02]  /*17b0*/  IMAD.MOV R25, RZ, RZ, -R25 ;  /* 0x000000ffff197224 */ /* 0x000fc400078e0a19 */
[----:B------:R-:W-:Y:S02]  /*17c0*/  IMAD.MOV R29, RZ, RZ, -R29 ;  /* 0x000000ffff1d7224 */ /* 0x000fe400078e0a1d */
[----:B------:R-:W-:Y:S02]  /*17d0*/  IMAD R25, R3, R25, R26 ;  /* 0x0000001903197224 */ /* 0x000fe400078e021a */
[----:B------:R-:W-:Y:S01]  /*17e0*/  @!P1 IMAD.IADD R23, R23, 0x1, -R3 ;  /* 0x0000000117179824 */ /* 0x000fe200078e0a03 */
[----:B------:R-:W-:Y:S01]  /*17f0*/  ISETP.GT.U32.AND P1, PT, R3, R28, PT ;  /* 0x0000001c0300720c */ /* 0x000fe20003f24070 */
[----:B------:R-:W-:-:S04]  /*1800*/  IMAD.HI.U32 R26, R7, R30, RZ ;  /* 0x0000001e071a7227 */ /* 0x000fc800078e00ff */
[--C-:B------:R-:W-:Y:S01]  /*1810*/  @!P2 IMAD.IADD R22, R22, 0x1, -R3.reuse ;  /* 0x000000011616a824 */ /* 0x100fe200078e0a03 */
[----:B------:R-:W-:Y:S01]  /*1820*/  ISETP.GE.AND P2, PT, R27, RZ, PT ;  /* 0x000000ff1b00720c */ /* 0x000fe20003f46270 */
[----:B------:R-:W-:Y:S01]  /*1830*/  @!P6 IMAD.IADD R24, R24, 0x1, -R3 ;  /* 0x000000011818e824 */ /* 0x000fe200078e0a03 */
[----:B------:R-:W-:Y:S01]  /*1840*/  ISETP.GT.U32.AND P6, PT, R3, R25, PT ;  /* 0x000000190300720c */ /* 0x000fe20003fc4070 */
[----:B------:R-:W-:-:S04]  /*1850*/  IMAD.HI.U32 R27, R7, R32, RZ ;  /* 0x00000020071b7227 */ /* 0x000fc800078e00ff */
[----:B------:R-:W-:Y:S02]  /*1860*/  IMAD.MOV R26, RZ, RZ, -R26 ;  /* 0x000000ffff1a7224 */ /* 0x000fe400078e0a1a */
[----:B------:R-:W-:Y:S02]  /*1870*/  IMAD.MOV R27, RZ, RZ, -R27 ;  /* 0x000000ffff1b7224 */ /* 0x000fe400078e0a1b */
[C---:B------:R-:W-:Y:S02]  /*1880*/  IMAD R26, R3.reuse, R26, R30 ;  /* 0x0000001a031a7224 */ /* 0x040fe400078e021e */
[C---:B------:R-:W-:Y:S01]  /*1890*/  IMAD R27, R3.reuse, R27, R32 ;  /* 0x0000001b031b7224 */ /* 0x040fe200078e0220 */
[----:B------:R-:W-:Y:S01]  /*18a0*/  IABS R32, R39 ;  /* 0x0000002700207213 */ /* 0x000fe20000000000 */
[----:B------:R-:W-:Y:S01]  /*18b0*/  @!P1 IMAD.IADD R28, R28, 0x1, -R3 ;  /* 0x000000011c1c9824 */ /* 0x000fe200078e0a03 */
[----:B------:R-:W-:Y:S01]  /*18c0*/  ISETP.GT.U32.AND P1, PT, R3, R26, PT ;  /* 0x0000001a0300720c */ /* 0x000fe20003f24070 */
[----:B------:R-:W-:Y:S01]  /*18d0*/  @!P5 IMAD.MOV R23, RZ, RZ, -R23 ;  /* 0x000000ffff17d224 */ /* 0x000fe200078e0a17 */
[----:B------:R-:W-:Y:S01]  /*18e0*/  @!P6 IADD3 R25, R25, -R3, RZ ;  /* 0x800000031919e210 */ /* 0x000fe20007ffe0ff */
[----:B------:R-:W-:Y:S01]  /*18f0*/  IMAD.HI.U32 R31, R7, R32, RZ ;  /* 0x00000020071f7227 */ /* 0x000fe200078e00ff */
[----:B------:R-:W-:-:S03]  /*1900*/  ISETP.GT.U32.AND P6, PT, R3, R27, PT ;  /* 0x0000001b0300720c */ /* 0x000fc60003fc4070 */
[----:B------:R-:W-:Y:S02]  /*1910*/  IMAD.MOV R31, RZ, RZ, -R31 ;  /* 0x000000ffff1f7224 */ /* 0x000fe400078e0a1f */
[----:B------:R-:W-:Y:S01]  /*1920*/  @!P0 IMAD.MOV R22, RZ, RZ, -R22 ;  /* 0x000000ffff168224 */ /* 0x000fe200078e0a16 */
[C---:B------:R-:W-:Y:S01]  /*1930*/  ISETP.GT.U32.AND P0, PT, R3.reuse, R25, PT ;  /* 0x000000190300720c */ /* 0x040fe20003f04070 */
[C---:B------:R-:W-:Y:S02]  /*1940*/  IMAD R31, R3.reuse, R31, R32 ;  /* 0x0000001f031f7224 */ /* 0x040fe400078e0220 */
[----:B------:R-:W-:Y:S01]  /*1950*/  @!P1 IMAD.IADD R26, R26, 0x1, -R3 ;  /* 0x000000011a1a9824 */ /* 0x000fe200078e0a03 */
[----:B------:R-:W-:Y:S01]  /*1960*/  ISETP.GT.U32.AND P1, PT, R3, R28, PT ;  /* 0x0000001c0300720c */ /* 0x000fe20003f24070 */
[----:B------:R-:W-:-:S04]  /*1970*/  IMAD.HI.U32 R30, R7, R36, RZ ;  /* 0x00000024071e7227 */ /* 0x000fc800078e00ff */
[----:B------:R-:W-:Y:S01]  /*1980*/  @!P6 IMAD.IADD R27, R27, 0x1, -R3 ;  /* 0x000000011b1be824 */ /* 0x000fe200078e0a03 */
[C---:B------:R-:W-:Y:S01]  /*1990*/  ISETP.GT.U32.AND P6, PT, R3.reuse, R26, PT ;  /* 0x0000001a0300720c */ /* 0x040fe20003fc4070 */
[C---:B------:R-:W-:Y:S01]  /*19a0*/  IMAD R29, R3.reuse, R29, R34 ;  /* 0x0000001d031d7224 */ /* 0x040fe200078e0222 */
[----:B------:R-:W-:Y:S01]  /*19b0*/  IABS R34, R40 ;  /* 0x0000002800227213 */ /* 0x000fe20000000000 */
[----:B------:R-:W-:Y:S01]  /*19c0*/  IMAD.MOV R30, RZ, RZ, -R30 ;  /* 0x000000ffff1e7224 */ /* 0x000fe200078e0a1e */
[C---:B------:R-:W-:Y:S01]  /*19d0*/  ISETP.GT.U32.AND P5, PT, R3.reuse, R27, PT ;  /* 0x0000001b0300720c */ /* 0x040fe20003fa4070 */
[----:B------:R-:W-:Y:S01]  /*19e0*/  @!P3 IMAD.MOV R24, RZ, RZ, -R24 ;  /* 0x000000ffff18b224 */ /* 0x000fe200078e0a18 */
[C---:B------:R-:W-:Y:S01]  /*19f0*/  ISETP.GT.U32.AND P3, PT, R3.reuse, R29, PT ;  /* 0x0000001d0300720c */ /* 0x040fe20003f64070 */
[----:B------:R-:W-:Y:S01]  /*1a00*/  IMAD R30, R3, R30, R36 ;  /* 0x0000001e031e7224 */ /* 0x000fe200078e0224 */
[----:B------:R-:W-:Y:S01]  /*1a10*/  IABS R36, R41 ;  /* 0x0000002900247213 */ /* 0x000fe20000000000 */
[----:B------:R-:W-:-:S04]  /*1a20*/  IMAD.HI.U32 R32, R7, R34, RZ ;  /* 0x0000002207207227 */ /* 0x000fc800078e00ff */
[--C-:B------:R-:W-:Y:S01]  /*1a30*/  @!P6 IMAD.IADD R26, R26, 0x1, -R3.reuse ;  /* 0x000000011a1ae824 */ /* 0x100fe200078e0a03 */
[----:B------:R-:W-:Y:S01]  /*1a40*/  ISETP.GT.U32.AND P6, PT, R3, R31, PT ;  /* 0x0000001f0300720c */ /* 0x000fe20003fc4070 */
[--C-:B------:R-:W-:Y:S01]  /*1a50*/  @!P0 IMAD.IADD R25, R25, 0x1, -R3.reuse ;  /* 0x0000000119198824 */ /* 0x100fe200078e0a03 */
[----:B------:R-:W-:Y:S01]  /*1a60*/  ISETP.GE.AND P0, PT, R33, RZ, PT ;  /* 0x000000ff2100720c */ /* 0x000fe20003f06270 */
[--C-:B------:R-:W-:Y:S01]  /*1a70*/  @!P5 IMAD.IADD R27, R27, 0x1, -R3.reuse ;  /* 0x000000011b1bd824 */ /* 0x100fe200078e0a03 */
[----:B------:R-:W-:Y:S01]  /*1a80*/  ISETP.GE.AND P5, PT, R35, RZ, PT ;  /* 0x000000ff2300720c */ /* 0x000fe20003fa6270 */
[----:B------:R-:W-:Y:S01]  /*1a90*/  IMAD.HI.U32 R33, R7, R36, RZ ;  /* 0x0000002407217227 */ /* 0x000fe200078e00ff */
[----:B------:R-:W-:Y:S02]  /*1aa0*/  @!P3 IADD3 R29, R29, -R3, RZ ;  /* 0x800000031d1db210 */ /* 0x000fe40007ffe0ff */
[----:B------:R-:W-:Y:S01]  /*1ab0*/  ISETP.GE.AND P3, PT, R37, RZ, PT ;  /* 0x000000ff2500720c */ /* 0x000fe20003f66270 */
[----:B------:R-:W-:Y:S01]  /*1ac0*/  IMAD.MOV R32, RZ, RZ, -R32 ;  /* 0x000000ffff207224 */ /* 0x000fe200078e0a20 */
[----:B------:R-:W-:Y:S01]  /*1ad0*/  LOP3.LUT R35, R6, 0x8c, RZ, 0xfc, !PT ;  /* 0x0000008c06237812 */ /* 0x000fe200078efcff */
[--C-:B------:R-:W-:Y:S01]  /*1ae0*/  @!P1 IMAD.IADD R28, R28, 0x1, -R3.reuse ;  /* 0x000000011c1c9824 */ /* 0x100fe200078e0a03 */
[----:B------:R-:W-:Y:S01]  /*1af0*/  ISETP.GT.U32.AND P1, PT, R3, R30, PT ;  /* 0x0000001e0300720c */ /* 0x000fe20003f24070 */
[----:B------:R-:W-:-:S02]  /*1b00*/  @!P6 IMAD.IADD R31, R31, 0x1, -R3 ;  /* 0x000000011f1fe824 */ /* 0x000fc400078e0a03 */
[----:B------:R-:W-:Y:S02]  /*1b10*/  IMAD.MOV R33, RZ, RZ, -R33 ;  /* 0x000000ffff217224 */ /* 0x000fe400078e0a21 */
[C---:B------:R-:W-:Y:S01]  /*1b20*/  IMAD R32, R3.reuse, R32, R34 ;  /* 0x0000002003207224 */ /* 0x040fe200078e0222 */
[C---:B------:R-:W-:Y:S01]  /*1b30*/  ISETP.GT.U32.AND P6, PT, R3.reuse, R31, PT ;  /* 0x0000001f0300720c */ /* 0x040fe20003fc4070 */
[----:B------:R-:W-:Y:S01]  /*1b40*/  @!P4 IMAD.MOV R28, RZ, RZ, -R28 ;  /* 0x000000ffff1cc224 */ /* 0x000fe200078e0a1c */
[C---:B------:R-:W-:Y:S01]  /*1b50*/  ISETP.GT.U32.AND P4, PT, R3.reuse, R29, PT ;  /* 0x0000001d0300720c */ /* 0x040fe20003f84070 */
[C---:B------:R-:W-:Y:S02]  /*1b60*/  IMAD R33, R3.reuse, R33, R36 ;  /* 0x0000002103217224 */ /* 0x040fe400078e0224 */
[----:B------:R-:W-:Y:S01]  /*1b70*/  @!P5 IMAD.MOV R27, RZ, RZ, -R27 ;  /* 0x000000ffff1bd224 */ /* 0x000fe200078e0a1b */
[----:B------:R-:W-:Y:S01]  /*1b80*/  ISETP.GT.U32.AND P5, PT, R3, R32, PT ;  /* 0x000000200300720c */ /* 0x000fe20003fa4070 */
[----:B------:R-:W-:Y:S01]  /*1b90*/  @!P1 IMAD.IADD R30, R30, 0x1, -R3 ;  /* 0x000000011e1e9824 */ /* 0x000fe200078e0a03 */
[----:B------:R-:W-:Y:S01]  /*1ba0*/  ISETP.GE.AND P1, PT, R38, RZ, PT ;  /* 0x000000ff2600720c */ /* 0x000fe20003f26270 */
[----:B------:R-:W-:Y:S01]  /*1bb0*/  @!P0 IMAD.MOV R26, RZ, RZ, -R26 ;  /* 0x000000ffff1a8224 */ /* 0x000fe200078e0a1a */
[----:B------:R-:W-:Y:S01]  /*1bc0*/  ISETP.GE.AND P0, PT, R39, RZ, PT ;  /* 0x000000ff2700720c */ /* 0x000fe20003f06270 */
[----:B------:R-:W-:Y:S01]  /*1bd0*/  @!P2 IMAD.MOV R25, RZ, RZ, -R25 ;  /* 0x000000ffff19a224 */ /* 0x000fe200078e0a19 */
[----:B------:R-:W-:Y:S01]  /*1be0*/  IABS R38, R35 ;  /* 0x0000002300267213 */ /* 0x000fe20000000000 */
[--C-:B------:R-:W-:Y:S01]  /*1bf0*/  @!P6 IMAD.IADD R31, R31, 0x1, -R3.reuse ;  /* 0x000000011f1fe824 */ /* 0x100fe200078e0a03 */
[----:B------:R-:W-:Y:S01]  /*1c00*/  ISETP.GT.U32.AND P6, PT, R3, R33, PT ;  /* 0x000000210300720c */ /* 0x000fe20003fc4070 */
[----:B------:R-:W-:Y:S01]  /*1c10*/  @!P4 IMAD.IADD R29, R29, 0x1, -R3 ;  /* 0x000000011d1dc824 */ /* 0x000fe200078e0a03 */
[----:B------:R-:W-:Y:S01]  /*1c20*/  LOP3.LUT R39, R6, 0x88, RZ, 0xfc, !PT ;  /* 0x0000008806277812 */ /* 0x000fe200078efcff */
[----:B------:R-:W-:Y:S01]  /*1c30*/  IMAD.HI.U32 R34, R7, R38, RZ ;  /* 0x0000002607227227 */ /* 0x000fe200078e00ff */
[----:B------:R-:W-:-:S02]  /*1c40*/  ISETP.GT.U32.AND P2, PT, R3, R30, PT ;  /* 0x0000001e0300720c */ /* 0x000fc40003f44070 */
[----:B------:R-:W-:Y:S01]  /*1c50*/  @!P5 IADD3 R32, R32, -R3, RZ ;  /* 0x800000032020d210 */ /* 0x000fe20007ffe0ff */
[----:B------:R-:W-:Y:S01]  /*1c60*/  @!P3 IMAD.MOV R29, RZ, RZ, -R29 ;  /* 0x000000ffff1db224 */ /* 0x000fe200078e0a1d */
[----:B------:R-:W-:Y:S01]  /*1c70*/  IABS R36, R39 ;  /* 0x0000002700247213 */ /* 0x000fe20000000000 */
[----:B------:R-:W-:Y:S01]  /*1c80*/  IMAD.MOV R34, RZ, RZ, -R34 ;  /* 0x000000ffff227224 */ /* 0x000fe200078e0a22 */
[----:B------:R-:W-:Y:S01]  /*1c90*/  ISETP.GT.U32.AND P3, PT, R3, R32, PT ;  /* 0x000000200300720c */ /* 0x000fe20003f64070 */
[----:B------:R-:W-:Y:S01]  /*1ca0*/  IMAD.HI.U32 R37, R7, R42, RZ ;  /* 0x0000002a07257227 */ /* 0x000fe200078e00ff */
[----:B------:R-:W-:Y:S02]  /*1cb0*/  ISETP.GE.AND P5, PT, R35, RZ, PT ;  /* 0x000000ff2300720c */ /* 0x000fe40003fa6270 */
[----:B------:R-:W-:Y:S01]  /*1cc0*/  ISETP.GE.AND P4, PT, R40, RZ, PT ;  /* 0x000000ff2800720c */ /* 0x000fe20003f86270 */
[----:B------:R-:W-:Y:S01]  /*1cd0*/  @!P6 IMAD.IADD R33, R33, 0x1, -R3 ;  /* 0x000000012121e824 */ /* 0x000fe200078e0a03 */
[----:B------:R-:W-:Y:S01]  /*1ce0*/  @!P0 IADD3 R31, -R31, RZ, RZ ;  /* 0x000000ff1f1f8210 */ /* 0x000fe20007ffe1ff */
[----:B------:R-:W-:-:S03]  /*1cf0*/  IMAD.HI.U32 R35, R7, R36, RZ ;  /* 0x0000002407237227 */ /* 0x000fc600078e00ff */
[C---:B------:R-:W-:Y:S01]  /*1d00*/  ISETP.GT.U32.AND P6, PT, R3.reuse, R33, PT ;  /* 0x000000210300720c */ /* 0x040fe20003fc4070 */
[C---:B------:R-:W-:Y:S02]  /*1d10*/  IMAD R34, R3.reuse, R34, R38 ;  /* 0x0000002203227224 */ /* 0x040fe400078e0226 */
[----:B------:R-:W-:Y:S02]  /*1d20*/  IMAD.MOV R35, RZ, RZ, -R35 ;  /* 0x000000ffff237224 */ /* 0x000fe400078e0a23 */
[--C-:B------:R-:W-:Y:S01]  /*1d30*/  @!P3 IMAD.IADD R32, R32, 0x1, -R3.reuse ;  /* 0x000000012020b824 */ /* 0x100fe200078e0a03 */
[C---:B------:R-:W-:Y:S01]  /*1d40*/  ISETP.GT.U32.AND P3, PT, R3.reuse, R34, PT ;  /* 0x000000220300720c */ /* 0x040fe20003f64070 */
[----:B------:R-:W-:Y:S02]  /*1d50*/  IMAD R35, R3, R35, R36 ;  /* 0x0000002303237224 */ /* 0x000fe400078e0224 */
[----:B------:R-:W-:Y:S01]  /*1d60*/  @!P2 IMAD.IADD R30, R30, 0x1, -R3 ;  /* 0x000000011e1ea824 */ /* 0x000fe200078e0a03 */
[----:B------:R-:W-:Y:S01]  /*1d70*/  ISETP.GE.AND P2, PT, R41, RZ, PT ;  /* 0x000000ff2900720c */ /* 0x000fe20003f46270 */
[----:B------:R-:W-:Y:S01]  /*1d80*/  IMAD.HI.U32 R38, R7, R44, RZ ;  /* 0x0000002c07267227 */ /* 0x000fe200078e00ff */
[----:B------:R-:W-:-:S03]  /*1d90*/  LOP3.LUT R41, R6, 0x84, RZ, 0xfc, !PT ;  /* 0x0000008406297812 */ /* 0x000fc600078efcff */
[--C-:B------:R-:W-:Y:S01]  /*1da0*/  @!P6 IMAD.IADD R33, R33, 0x1, -R3.reuse ;  /* 0x000000012121e824 */ /* 0x100fe200078e0a03 */
[----:B------:R-:W-:Y:S01]  /*1db0*/  ISETP.GT.U32.AND P6, PT, R3, R35, PT ;  /* 0x000000230300720c */ /* 0x000fe20003fc4070 */
[----:B------:R-:W-:Y:S01]  /*1dc0*/  IMAD.MOV R38, RZ, RZ, -R38 ;  /* 0x000000ffff267224 */ /* 0x000fe200078e0a26 */
[----:B------:R-:W-:Y:S01]  /*1dd0*/  IABS R40, R41 ;  /* 0x0000002900287213 */ /* 0x000fe20000000000 */
[----:B------:R-:W-:Y:S01]  /*1de0*/  @!P3 IMAD.IADD R34, R34, 0x1, -R3 ;  /* 0x000000012222b824 */ /* 0x000fe200078e0a03 */
[----:B------:R-:W-:Y:S01]  /*1df0*/  ISETP.GE.AND P3, PT, R39, RZ, PT ;  /* 0x000000ff2700720c */ /* 0x000fe20003f66270 */
[----:B------:R-:W-:Y:S02]  /*1e00*/  IMAD R38, R3, R38, R44 ;  /* 0x0000002603267224 */ /* 0x000fe400078e022c */
[----:B------:R-:W-:-:S04]  /*1e10*/  IMAD.HI.U32 R36, R7, R40, RZ ;  /* 0x0000002807247227 */ /* 0x000fc800078e00ff */
[----:B------:R-:W-:Y:S02]  /*1e20*/  IMAD.MOV R36, RZ, RZ, -R36 ;  /* 0x000000ffff247224 */ /* 0x000fe400078e0a24 */
[----:B------:R-:W-:Y:S01]  /*1e30*/  @!P6 IMAD.IADD R35, R35, 0x1, -R3 ;  /* 0x000000012323e824 */ /* 0x000fe200078e0a03 */
[C---:B------:R-:W-:Y:S01]  /*1e40*/  ISETP.GT.U32.AND P6, PT, R3.reuse, R34, PT ;  /* 0x000000220300720c */ /* 0x040fe20003fc4070 */
[----:B------:R-:W-:Y:S02]  /*1e50*/  IMAD.MOV R37, RZ, RZ, -R37 ;  /* 0x000000ffff257224 */ /* 0x000fe400078e0a25 */
[C---:B------:R-:W-:Y:S01]  /*1e60*/  IMAD R36, R3.reuse, R36, R40 ;  /* 0x0000002403247224 */ /* 0x040fe200078e0228 */
[----:B------:R-:W-:Y:S01]  /*1e70*/  IABS R40, R46 ;  /* 0x0000002e00287213 */ /* 0x000fe20000000000 */
[C---:B------:R-:W-:Y:S01]  /*1e80*/  IMAD R37, R3.reuse, R37, R42 ;  /* 0x0000002503257224 */ /* 0x040fe200078e022a */
[----:B------:R-:W-:Y:S01]  /*1e90*/  IABS R42, R47 ;  /* 0x0000002f002a7213 */ /* 0x000fe20000000000 */
[----:B------:R-:W-:Y:S01]  /*1ea0*/  @!P1 IMAD.MOV R30, RZ, RZ, -R30 ;  /* 0x000000ffff1e9224 */ /* 0x000fe200078e0a1e */
[C---:B------:R-:W-:Y:S01]  /*1eb0*/  ISETP.GT.U32.AND P1, PT, R3.reuse, R35, PT ;  /* 0x000000230300720c */ /* 0x040fe20003f24070 */
[----:B------:R-:W-:Y:S01]  /*1ec0*/  @!P4 IMAD.MOV R32, RZ, RZ, -R32 ;  /* 0x000000ffff20c224 */ /* 0x000fe200078e0a20 */
[----:B------:R-:W-:Y:S01]  /*1ed0*/  ISETP.GT.U32.AND P0, PT, R3, R36, PT ;  /* 0x000000240300720c */ /* 0x000fe20003f04070 */
[----:B------:R-:W-:Y:S01]  /*1ee0*/  IMAD.HI.U32 R39, R7, R40, RZ ;  /* 0x0000002807277227 */ /* 0x000fe200078e00ff */
[----:B------:R-:W-:-:S03]  /*1ef0*/  ISETP.GT.U32.AND P4, PT, R3, R37, PT ;  /* 0x000000250300720c */ /* 0x000fc60003f84070 */
[----:B------:R-:W-:Y:S01]  /*1f00*/  @!P6 IMAD.IADD R34, R34, 0x1, -R3 ;  /* 0x000000012222e824 */ /* 0x000fe200078e0a03 */
[----:B------:R-:W-:Y:S01]  /*1f10*/  ISETP.GT.U32.AND P6, PT, R3, R38, PT ;  /* 0x000000260300720c */ /* 0x000fe20003fc4070 */
[----:B------:R-:W-:Y:S02]  /*1f20*/  IMAD.MOV R39, RZ, RZ, -R39 ;  /* 0x000000ffff277224 */ /* 0x000fe400078e0a27 */
[----:B------:R-:W-:Y:S02]  /*1f30*/  @!P5 IMAD.MOV R34, RZ, RZ, -R34 ;  /* 0x000000ffff22d224 */ /* 0x000fe400078e0a22 */
[--C-:B------:R-:W-:Y:S01]  /*1f40*/  @!P1 IMAD.IADD R35, R35, 0x1, -R3.reuse ;  /* 0x0000000123239824 */ /* 0x100fe200078e0a03 */
[----:B------:R-:W-:Y:S01]  /*1f50*/  ISETP.GE.AND P1, PT, R43, RZ, PT ;  /* 0x000000ff2b00720c */ /* 0x000fe20003f26270 */
[--C-:B------:R-:W-:Y:S01]  /*1f60*/  @!P0 IMAD.IADD R36, R36, 0x1, -R3.reuse ;  /* 0x0000000124248824 */ /* 0x100fe200078e0a03 */
[----:B------:R-:W-:Y:S01]  /*1f70*/  LOP3.LUT R43, R6, 0x70, RZ, 0xfc, !PT ;  /* 0x00000070062b7812 */ /* 0x000fe200078efcff */
[----:B------:R-:W-:Y:S01]  /*1f80*/  IMAD R39, R3, R39, R40 ;  /* 0x0000002703277224 */ /* 0x000fe200078e0228 */
[----:B------:R-:W-:Y:S01]  /*1f90*/  ISETP.GE.AND P0, PT, R45, RZ, PT ;  /* 0x000000ff2d00720c */ /* 0x000fe20003f06270 */
[--C-:B------:R-:W-:Y:S01]  /*1fa0*/  @!P4 IMAD.IADD R37, R37, 0x1, -R3.reuse ;  /* 0x000000012525c824 */ /* 0x100fe200078e0a03 */
[----:B------:R-:W-:Y:S01]  /*1fb0*/  ISETP.GT.U32.AND P4, PT, R3, R36, PT ;  /* 0x000000240300720c */ /* 0x000fe20003f84070 */
[----:B------:R-:W-:Y:S01]  /*1fc0*/  @!P6 IMAD.IADD R38, R38, 0x1, -R3 ;  /* 0x000000012626e824 */ /* 0x000fe200078e0a03 */
[----:B------:R-:W-:Y:S01]  /*1fd0*/  IABS R44, R43 ;  /* 0x0000002b002c7213 */ /* 0x000fe20000000000 */
[----:B------:R-:W-:Y:S01]  /*1fe0*/  IMAD.HI.U32 R40, R7, R42, RZ ;  /* 0x0000002a07287227 */ /* 0x000fe200078e00ff */
[----:B------:R-:W-:-:S02]  /*1ff0*/  ISETP.GT.U32.AND P5, PT, R3, R37, PT ;  /* 0x000000250300720c */ /* 0x000fc40003fa4070 */
[C---:B------:R-:W-:Y:S01]  /*2000*/  ISETP.GT.U32.AND P6, PT, R3.reuse, R38, PT ;  /* 0x000000260300720c */ /* 0x040fe20003fc4070 */
[----:B------:R-:W-:Y:S01]  /*2010*/  @!P3 IMAD.MOV R35, RZ, RZ, -R35 ;  /* 0x000000ffff23b224 */ /* 0x000fe200078e0a23 */
[----:B------:R-:W-:Y:S01]  /*2020*/  ISETP.GT.U32.AND P3, PT, R3, R39, PT ;  /* 0x000000270300720c */ /* 0x000fe20003f64070 */
[----:B------:R-:W-:Y:S01]  /*2030*/  IMAD.MOV R40, RZ, RZ, -R40 ;  /* 0x000000ffff287224 */ /* 0x000fe200078e0a28 */
[----:B------:R-:W-:Y:S01]  /*2040*/  LOP3.LUT R45, R6, 0x6c, RZ, 0xfc, !PT ;  /* 0x0000006c062d7812 */ /* 0x000fe200078efcff */
[----:B------:R-:W-:Y:S01]  /*2050*/  @!P2 IMAD.MOV R33, RZ, RZ, -R33 ;  /* 0x000000ffff21a224 */ /* 0x000fe200078e0a21 */
[----:B------:R-:W-:Y:S01]  /*2060*/  ISETP.GE.AND P2, PT, R41, RZ, PT ;  /* 0x000000ff2900720c */ /* 0x000fe20003f46270 */
[----:B------:R-:W-:Y:S01]  /*2070*/  IMAD R40, R3, R40, R42 ;  /* 0x0000002803287224 */ /* 0x000fe200078e022a */
[----:B------:R-:W-:Y:S01]  /*2080*/  @!P4 IADD3 R36, R36, -R3, RZ ;  /* 0x800000032424c210 */ /* 0x000fe20007ffe0ff */
[----:B------:R-:W-:Y:S01]  /*2090*/  IMAD.HI.U32 R41, R7, R44, RZ ;  /* 0x0000002c07297227 */ /* 0x000fe200078e00ff */
[----:B------:R-:W-:-:S02]  /*20a0*/  ISETP.GE.AND P4, PT, R46, RZ, PT ;  /* 0x000000ff2e00720c */ /* 0x000fc40003f86270 */
[----:B------:R-:W-:Y:S01]  /*20b0*/  IABS R46, R45 ;  /* 0x0000002d002e7213 */ /* 0x000fe20000000000 */
[----:B------:R-:W-:Y:S01]  /*20c0*/  @!P6 IMAD.IADD R38, R38, 0x1, -R3 ;  /* 0x000000012626e824 */ /* 0x000fe200078e0a03 */
[----:B------:R-:W-:Y:S01]  /*20d0*/  ISETP.GT.U32.AND P6, PT, R3, R40, PT ;  /* 0x000000280300720c */ /* 0x000fe20003fc4070 */
[----:B------:R-:W-:Y:S02]  /*20e0*/  IMAD.MOV R41, RZ, RZ, -R41 ;  /* 0x000000ffff297224 */ /* 0x000fe400078e0a29 */
[--C-:B------:R-:W-:Y:S01]  /*20f0*/  @!P5 IMAD.IADD R37, R37, 0x1, -R3.reuse ;  /* 0x000000012525d824 */ /* 0x100fe200078e0a03 */
[----:B------:R-:W-:Y:S01]  /*2100*/  ISETP.GE.AND P5, PT, R47, RZ, PT ;  /* 0x000000ff2f00720c */ /* 0x000fe20003fa6270 */
[----:B------:R-:W-:Y:S01]  /*2110*/  @!P3 IMAD.IADD R39, R39, 0x1, -R3 ;  /* 0x000000012727b824 */ /* 0x000fe200078e0a03 */
[----:B------:R-:W-:Y:S01]  /*2120*/  LOP3.LUT R47, R6, 0x68, RZ, 0xfc, !PT ;  /* 0x00000068062f7812 */ /* 0x000fe200078efcff */
[----:B------:R-:W-:Y:S01]  /*2130*/  IMAD R41, R3, R41, R44 ;  /* 0x0000002903297224 */ /* 0x000fe200078e022c */
[----:B------:R-:W-:Y:S01]  /*2140*/  ISETP.GE.AND P3, PT, R43, RZ, PT ;  /* 0x000000ff2b00720c */ /* 0x000fe20003f66270 */
[----:B------:R-:W-:Y:S01]  /*2150*/  @!P2 IMAD.MOV R36, RZ, RZ, -R36 ;  /* 0x000000ffff24a224 */ /* 0x000fe200078e0a24 */
[C---:B------:R-:W-:Y:S01]  /*2160*/  ISETP.GT.U32.AND P2, PT, R3.reuse, R39, PT ;  /* 0x000000270300720c */ /* 0x040fe20003f44070 */
[----:B------:R-:W-:Y:S01]  /*2170*/  @!P1 IMAD.MOV R37, RZ, RZ, -R37 ;  /* 0x000000ffff259224 */ /* 0x000fe200078e0a25 */
[----:B------:R-:W-:Y:S01]  /*2180*/  ISETP.GT.U32.AND P1, PT, R3, R41, PT ;  /* 0x000000290300720c */ /* 0x000fe20003f24070 */
[----:B------:R-:W-:Y:S01]  /*2190*/  IMAD.HI.U32 R42, R7, R46, RZ ;  /* 0x0000002e072a7227 */ /* 0x000fe200078e00ff */
[----:B------:R-:W-:-:S03]  /*21a0*/  IABS R48, R47 ;  /* 0x0000002f00307213 */ /* 0x000fc60000000000 */
[----:B------:R-:W-:Y:S02]  /*21b0*/  @!P6 IMAD.IADD R40, R40, 0x1, -R3 ;  /* 0x000000012828e824 */ /* 0x000fe400078e0a03 */
[----:B------:R-:W-:Y:S02]  /*21c0*/  IMAD.MOV R42, RZ, RZ, -R42 ;  /* 0x000000ffff2a7224 */ /* 0x000fe400078e0a2a */
[----:B------:R-:W-:Y:S01]  /*21d0*/  IMAD.HI.U32 R43, R7, R48, RZ ;  /* 0x00000030072b7227 */ /* 0x000fe200078e00ff */
[----:B------:R-:W-:-:S03]  /*21e0*/  ISETP.GT.U32.AND P6, PT, R3, R40, PT ;  /* 0x000000280300720c */ /* 0x000fc60003fc4070 */
[----:B------:R-:W-:Y:S02]  /*21f0*/  IMAD R42, R3, R42, R46 ;  /* 0x0000002a032a7224 */ /* 0x000fe400078e022e */
[--C-:B------:R-:W-:Y:S02]  /*2200*/  @!P2 IMAD.IADD R39, R39, 0x1, -R3.reuse ;  /* 0x000000012727a824 */ /* 0x100fe400078e0a03 */
[----:B------:R-:W-:Y:S01]  /*2210*/  @!P1 IMAD.IADD R41, R41, 0x1, -R3 ;  /* 0x0000000129299824 */ /* 0x000fe200078e0a03 */
[----:B------:R-:W-:Y:S01]  /*2220*/  ISETP.GT.U32.AND P2, PT, R3, R42, PT ;  /* 0x0000002a0300720c */ /* 0x000fe20003f44070 */
[----:B------:R-:W-:Y:S01]  /*2230*/  @!P4 IMAD.MOV R39, RZ, RZ, -R39 ;  /* 0x000000ffff27c224 */ /* 0x000fe200078e0a27 */
[----:B------:R-:W-:Y:S01]  /*2240*/  ISETP.GE.AND P1, PT, R49, RZ, PT ;  /* 0x000000ff3100720c */ /* 0x000fe20003f26270 */
[----:B------:R-:W-:Y:S01]  /*2250*/  IMAD.HI.U32 R44, R7, R50, RZ ;  /* 0x00000032072c7227 */ /* 0x000fe200078e00ff */
[----:B------:R-:W-:Y:S02]  /*2260*/  ISETP.GT.U32.AND P4, PT, R3, R41, PT ;  /* 0x000000290300720c */ /* 0x000fe40003f84070 */
[----:B------:R-:W-:Y:S01]  /*2270*/  @!P6 IADD3 R40, R40, -R3, RZ ;  /* 0x800000032828e210 */ /* 0x000fe20007ffe0ff */
[----:B------:R-:W-:Y:S01]  /*2280*/  IMAD.MOV R43, RZ, RZ, -R43 ;  /* 0x000000ffff2b7224 */ /* 0x000fe200078e0a2b */
[----:B------:R-:W-:Y:S01]  /*2290*/  ISETP.GE.AND P6, PT, R47, RZ, PT ;  /* 0x000000ff2f00720c */ /* 0x000fe20003fc6270 */
[----:B------:R-:W-:Y:S01]  /*22a0*/  IMAD.MOV R44, RZ, RZ, -R44 ;  /* 0x000000ffff2c7224 */ /* 0x000fe200078e0a2c */
[----:B------:R-:W-:Y:S01]  /*22b0*/  LOP3.LUT R47, R6, 0x60, RZ, 0xfc, !PT ;  /* 0x00000060062f7812 */ /* 0x000fe200078efcff */
[C---:B------:R-:W-:Y:S01]  /*22c0*/  IMAD R43, R3.reuse, R43, R48 ;  /* 0x0000002b032b7224 */ /* 0x040fe200078e0230 */
[----:B------:R-:W-:Y:S01]  /*22d0*/  IABS R48, R51 ;  /* 0x0000003300307213 */ /* 0x000fe20000000000 */
[C---:B------:R-:W-:Y:S01]  /*22e0*/  IMAD R44, R3.reuse, R44, R50 ;  /* 0x0000002c032c7224 */ /* 0x040fe200078e0232 */
[----:B------:R-:W-:Y:S01]  /*22f0*/  IABS R46, R47 ;  /* 0x0000002f002e7213 */ /* 0x000fe20000000000 */
[--C-:B------:R-:W-:Y:S01]  /*2300*/  @!P2 IMAD.IADD R42, R42, 0x1, -R3.reuse ;  /* 0x000000012a2aa824 */ /* 0x100fe200078e0a03 */
[----:B------:R-:W-:Y:S01]  /*2310*/  IABS R50, R53 ;  /* 0x0000003500327213 */ /* 0x000fe20000000000 */
[----:B------:R-:W-:Y:S01]  /*2320*/  @!P5 IMAD.MOV R40, RZ, RZ, -R40 ;  /* 0x000000ffff28d224 */ /* 0x000fe200078e0a28 */
[----:B------:R-:W-:Y:S01]  /*2330*/  ISETP.GT.U32.AND P5, PT, R3, R43, PT ;  /* 0x0000002b0300720c */ /* 0x000fe20003fa4070 */
[----:B------:R-:W-:Y:S01]  /*2340*/  @!P4 IMAD.IADD R41, R41, 0x1, -R3 ;  /* 0x000000012929c824 */ /* 0x000fe200078e0a03 */
[C---:B------:R-:W-:Y:S01]  /*2350*/  ISETP.GT.U32.AND P2, PT, R3.reuse, R42, PT ;  /* 0x0000002a0300720c */ /* 0x040fe20003f44070 */
[----:B------:R-:W-:Y:S01]  /*2360*/  @!P0 IMAD.MOV R38, RZ, RZ, -R38 ;  /* 0x000000ffff268224 */ /* 0x000fe200078e0a26 */
[----:B------:R-:W-:Y:S01]  /*2370*/  ISETP.GT.U32.AND P4, PT, R3, R44, PT ;  /* 0x0000002c0300720c */ /* 0x000fe20003f84070 */
[----:B------:R-:W-:Y:S01]  /*2380*/  @!P3 IMAD.MOV R41, RZ, RZ, -R41 ;  /* 0x000000ffff29b224 */ /* 0x000fe200078e0a29 */
[----:B------:R-:W-:Y:S01]  /*2390*/  ISETP.GE.AND P0, PT, R45, RZ, PT ;  /* 0x000000ff2d00720c */ /* 0x000fe20003f06270 */
[----:B------:R-:W-:-:S04]  /*23a0*/  IMAD.HI.U32 R45, R7, R46, RZ ;  /* 0x0000002e072d7227 */ /* 0x000fc800078e00ff */
[----:B------:R-:W-:Y:S02]  /*23b0*/  IMAD.MOV R45, RZ, RZ, -R45 ;  /* 0x000000ffff2d7224 */ /* 0x000fe400078e0a2d */
[--C-:B------:R-:W-:Y:S02]  /*23c0*/  @!P5 IMAD.IADD R43, R43, 0x1, -R3.reuse ;  /* 0x000000012b2bd824 */ /* 0x100fe400078e0a03 */
[----:B------:R-:W-:Y:S01]  /*23d0*/  @!P2 IMAD.IADD R42, R42, 0x1, -R3 ;  /* 0x000000012a2aa824 */ /* 0x000fe200078e0a03 */
[----:B------:R-:W-:Y:S01]  /*23e0*/  ISETP.GE.AND P2, PT, R47, RZ, PT ;  /* 0x000000ff2f00720c */ /* 0x000fe20003f46270 */
[----:B------:R-:W-:Y:S01]  /*23f0*/  IMAD R45, R3, R45, R46 ;  /* 0x0000002d032d7224 */ /* 0x000fe200078e022e */
[----:B------:R-:W-:Y:S01]  /*2400*/  @!P4 IADD3 R44, R44, -R3, RZ ;  /* 0x800000032c2cc210 */ /* 0x000fe20007ffe0ff */
[----:B------:R-:W-:Y:S01]  /*2410*/  IMAD.HI.U32 R46, R7, R48, RZ ;  /* 0x00000030072e7227 */ /* 0x000fe200078e00ff */
[C---:B------:R-:W-:Y:S02]  /*2420*/  ISETP.GT.U32.AND P4, PT, R3.reuse, R43, PT ;  /* 0x0000002b0300720c */ /* 0x040fe40003f84070 */
[----:B------:R-:W-:Y:S01]  /*2430*/  ISETP.GT.U32.AND P3, PT, R3, R44, PT ;  /* 0x0000002c0300720c */ /* 0x000fe20003f64070 */
[----:B------:R-:W-:Y:S01]  /*2440*/  IMAD.HI.U32 R47, R7, R50, RZ ;  /* 0x00000032072f7227 */ /* 0x000fe200078e00ff */
[----:B------:R-:W-:-:S03]  /*2450*/  ISETP.GT.U32.AND P5, PT, R3, R45, PT ;  /* 0x0000002d0300720c */ /* 0x000fc60003fa4070 */
[----:B------:R-:W-:Y:S02]  /*2460*/  IMAD.MOV R46, RZ, RZ, -R46 ;  /* 0x000000ffff2e7224 */ /* 0x000fe400078e0a2e */
[----:B------:R-:W-:Y:S02]  /*2470*/  IMAD.MOV R49, RZ, RZ, -R47 ;  /* 0x000000ffff317224 */ /* 0x000fe400078e0a2f */
[----:B------:R-:W-:-:S04]  /*2480*/  IMAD.HI.U32 R47, R7, R52, RZ ;  /* 0x00000034072f7227 */ /* 0x000fc800078e00ff */
[C---:B------:R-:W-:Y:S02]  /*2490*/  IMAD R46, R3.reuse, R46, R48 ;  /* 0x0000002e032e7224 */ /* 0x040fe400078e0230 */
[----:B------:R-:W-:Y:S02]  /*24a0*/  IMAD.MOV R47, RZ, RZ, -R47 ;  /* 0x000000ffff2f7224 */ /* 0x000fe400078e0a2f */
[----:B------:R-:W-:Y:S01]  /*24b0*/  IMAD R48, R3, R49, R50 ;  /* 0x0000003103307224 */ /* 0x000fe200078e0232 */
[----:B------:R-:W-:Y:S01]  /*24c0*/  LOP3.LUT R49, R6, 0x4c, RZ, 0xfc, !PT ;  /* 0x0000004c06317812 */ /* 0x000fe200078efcff */
[--C-:B------:R-:W-:Y:S01]  /*24d0*/  @!P4 IMAD.IADD R43, R43, 0x1, -R3.reuse ;  /* 0x000000012b2bc824 */ /* 0x100fe200078e0a03 */
[C---:B------:R-:W-:Y:S01]  /*24e0*/  ISETP.GT.U32.AND P4, PT, R3.reuse, R46, PT ;  /* 0x0000002e0300720c */ /* 0x040fe20003f84070 */
[C---:B------:R-:W-:Y:S01]  /*24f0*/  IMAD R50, R3.reuse, R47, R52 ;  /* 0x0000002f03327224 */ /* 0x040fe200078e0234 */
[----:B------:R-:W-:Y:S01]  /*2500*/  IABS R60, R49 ;  /* 0x00000031003c7213 */ /* 0x000fe20000000000 */
[----:B------:R-:W-:Y:S01]  /*2510*/  @!P0 IMAD.MOV R42, RZ, RZ, -R42 ;  /* 0x000000ffff2a8224 */ /* 0x000fe200078e0a2a */
[C---:B------:R-:W-:Y:S01]  /*2520*/  ISETP.GT.U32.AND P0, PT, R3.reuse, R48, PT ;  /* 0x000000300300720c */ /* 0x040fe20003f04070 */
[----:B------:R-:W-:Y:S01]  /*2530*/  @!P3 IMAD.IADD R44, R44, 0x1, -R3 ;  /* 0x000000012c2cb824 */ /* 0x000fe200078e0a03 */
[----:B------:R-:W-:Y:S01]  /*2540*/  ISETP.GT.U32.AND P3, PT, R3, R50, PT ;  /* 0x000000320300720c */ /* 0x000fe20003f64070 */
[----:B------:R-:W-:-:S04]  /*2550*/  IMAD.HI.U32 R47, R7, R54, RZ ;  /* 0x00000036072f7227 */ /* 0x000fc800078e00ff */
[----:B------:R-:W-:Y:S02]  /*2560*/  IMAD.MOV R47, RZ, RZ, -R47 ;  /* 0x000000ffff2f7224 */ /* 0x000fe400078e0a2f */
[--C-:B------:R-:W-:Y:S01]  /*2570*/  @!P4 IMAD.IADD R46, R46, 0x1, -R3.reuse ;  /* 0x000000012e2ec824 */ /* 0x100fe200078e0a03 */
[----:B------:R-:W-:Y:S01]  /*2580*/  ISETP.GE.AND P4, PT, R55, RZ, PT ;  /* 0x000000ff3700720c */ /* 0x000fe20003f86270 */
[----:B------:R-:W-:Y:S01]  /*2590*/  @!P1 IMAD.MOV R44, RZ, RZ, -R44 ;  /* 0x000000ffff2c9224 */ /* 0x000fe200078e0a2c */
[----:B------:R-:W-:Y:S01]  /*25a0*/  LOP3.LUT R55, R6, 0x40, RZ, 0xfc, !PT ;  /* 0x0000004006377812 */ /* 0x000fe200078efcff */
[----:B------:R-:W-:Y:S01]  /*25b0*/  @!P0 IMAD.IADD R48, R48, 0x1, -R3 ;  /* 0x0000000130308824 */ /* 0x000fe200078e0a03 */
[C---:B------:R-:W-:Y:S01]  /*25c0*/  ISETP.GT.U32.AND P0, PT, R3.reuse, R46, PT ;  /* 0x0000002e0300720c */ /* 0x040fe20003f04070 */
[----:B------:R-:W-:Y:S01]  /*25d0*/  IMAD R52, R3, R47, R54 ;  /* 0x0000002f03347224 */ /* 0x000fe200078e0236 */
[----:B------:R-:W-:Y:S01]  /*25e0*/  @!P3 IADD3 R50, R50, -R3, RZ ;  /* 0x800000033232b210 */ /* 0x000fe20007ffe0ff */
[----:B------:R-:W-:Y:S01]  /*25f0*/  IMAD.HI.U32 R47, R7, R60, RZ ;  /* 0x0000003c072f7227 */ /* 0x000fe200078e00ff */
[----:B------:R-:W-:-:S02]  /*2600*/  ISETP.GT.U32.AND P3, PT, R3, R48, PT ;  /* 0x000000300300720c */ /* 0x000fc40003f64070 */
[----:B------:R-:W-:Y:S01]  /*2610*/  ISETP.GT.U32.AND P1, PT, R3, R50, PT ;  /* 0x000000320300720c */ /* 0x000fe20003f24070 */
[----:B------:R-:W-:Y:S01]  /*2620*/  @!P5 IMAD.IADD R45, R45, 0x1, -R3 ;  /* 0x000000012d2dd824 */ /* 0x000fe200078e0a03 */
[----:B------:R-:W-:Y:S01]  /*2630*/  IABS R64, R55 ;  /* 0x0000003700407213 */ /* 0x000fe20000000000 */
[----:B------:R-:W-:Y:S02]  /*2640*/  IMAD.MOV R47, RZ, RZ, -R47 ;  /* 0x000000ffff2f7224 */ /* 0x000fe400078e0a2f */
[----:B------:R-:W-:Y:S01]  /*2650*/  @!P6 IMAD.MOV R43, RZ, RZ, -R43 ;  /* 0x000000ffff2be224 */ /* 0x000fe200078e0a2b */
[C---:B------:R-:W-:Y:S01]  /*2660*/  ISETP.GT.U32.AND P5, PT, R3.reuse, R45, PT ;  /* 0x0000002d0300720c */ /* 0x040fe20003fa4070 */
[--C-:B------:R-:W-:Y:S01]  /*2670*/  @!P0 IMAD.IADD R46, R46, 0x1, -R3.reuse ;  /* 0x000000012e2e8824 */ /* 0x100fe200078e0a03 */
[C---:B------:R-:W-:Y:S01]  /*2680*/  ISETP.GT.U32.AND P0, PT, R3.reuse, R52, PT ;  /* 0x000000340300720c */ /* 0x040fe20003f04070 */
[----:B------:R-:W-:Y:S01]  /*2690*/  IMAD R60, R3, R47, R60 ;  /* 0x0000002f033c7224 */ /* 0x000fe200078e023c */
[----:B------:R-:W-:Y:S01]  /*26a0*/  ISETP.GE.AND P6, PT, R51, RZ, PT ;  /* 0x000000ff3300720c */ /* 0x000fe20003fc6270 */
[--C-:B------:R-:W-:Y:S01]  /*26b0*/  @!P3 IMAD.IADD R48, R48, 0x1, -R3.reuse ;  /* 0x000000013030b824 */ /* 0x100fe200078e0a03 */
[----:B------:R-:W-:Y:S01]  /*26c0*/  LOP3.LUT R51, R6, 0x48, RZ, 0xfc, !PT ;  /* 0x0000004806337812 */ /* 0x000fe200078efcff */
[----:B------:R-:W-:Y:S01]  /*26d0*/  @!P1 IMAD.IADD R50, R50, 0x1, -R3 ;  /* 0x0000000132329824 */ /* 0x000fe200078e0a03 */
[----:B------:R-:W-:Y:S01]  /*26e0*/  ISETP.GT.U32.AND P1, PT, R3, R60, PT ;  /* 0x0000003c0300720c */ /* 0x000fe20003f24070 */
[----:B------:R-:W-:Y:S01]  /*26f0*/  IMAD.MOV.U32 R54, RZ, RZ, R48 ;  /* 0x000000ffff367224 */ /* 0x000fe200078e0030 */
[----:B------:R-:W-:-:S02]  /*2700*/  IABS R62, R51 ;  /* 0x00000033003e7213 */ /* 0x000fc40000000000 */
[----:B------:R-:W-:Y:S01]  /*2710*/  ISETP.GE.AND P3, PT, R49, RZ, PT ;  /* 0x000000ff3100720c */ /* 0x000fe20003f66270 */
[--C-:B------:R-:W-:Y:S01]  /*2720*/  @!P5 IMAD.IADD R45, R45, 0x1, -R3.reuse ;  /* 0x000000012d2dd824 */ /* 0x100fe200078e0a03 */
[----:B------:R-:W-:Y:S01]  /*2730*/  ISETP.GE.AND P5, PT, R53, RZ, PT ;  /* 0x000000ff3500720c */ /* 0x000fe20003fa6270 */
[--C-:B------:R-:W-:Y:S01]  /*2740*/  @!P0 IMAD.IADD R52, R52, 0x1, -R3.reuse ;  /* 0x0000000134348824 */ /* 0x100fe200078e0a03 */
[----:B------:R-:W-:Y:S01]  /*2750*/  LOP3.LUT R53, R6, 0x44, RZ, 0xfc, !PT ;  /* 0x0000004406357812 */ /* 0x000fe200078efcff */
[----:B------:R-:W-:Y:S01]  /*2760*/  IMAD.HI.U32 R47, R7, R62, RZ ;  /* 0x0000003e072f7227 */ /* 0x000fe200078e00ff */
[----:B------:R-:W-:Y:S02]  /*2770*/  @!P6 IADD3 R46, -R46, RZ, RZ ;  /* 0x000000ff2e2ee210 */ /* 0x000fe40007ffe1ff */
[----:B------:R-:W-:Y:S01]  /*2780*/  IABS R58, R53 ;  /* 0x00000035003a7213 */ /* 0x000fe20000000000 */
[----:B------:R-:W-:Y:S01]  /*2790*/  @!P1 IMAD.IADD R60, R60, 0x1, -R3 ;  /* 0x000000013c3c9824 */ /* 0x000fe200078e0a03 */
[----:B------:R-:W-:Y:S01]  /*27a0*/  ISETP.GT.U32.AND P1, PT, R3, R52, PT ;  /* 0x000000340300720c */ /* 0x000fe20003f24070 */
[----:B------:R-:W-:Y:S01]  /*27b0*/  IMAD.MOV R49, RZ, RZ, -R47 ;  /* 0x000000ffff317224 */ /* 0x000fe200078e0a2f */
[----:B------:R-:W-:Y:S01]  /*27c0*/  ISETP.GE.AND P0, PT, R51, RZ, PT ;  /* 0x000000ff3300720c */ /* 0x000fe20003f06270 */
[----:B------:R-:W-:Y:S01]  /*27d0*/  IMAD.HI.U32 R47, R7, R58, RZ ;  /* 0x0000003a072f7227 */ /* 0x000fe200078e00ff */
[----:B------:R-:W-:-:S02]  /*27e0*/  ISETP.GT.U32.AND P6, PT, R3, R60, PT ;  /* 0x0000003c0300720c */ /* 0x000fc40003fc4070 */
[----:B------:R-:W-:Y:S01]  /*27f0*/  LOP3.LUT R51, R6, 0x3c, RZ, 0xfc, !PT ;  /* 0x0000003c06337812 */ /* 0x000fe200078efcff */
[----:B------:R-:W-:Y:S01]  /*2800*/  @!P2 IMAD.MOV R45, RZ, RZ, -R45 ;  /* 0x000000ffff2da224 */ /* 0x000fe200078e0a2d */
[----:B------:R-:W-:Y:S01]  /*2810*/  ISETP.GE.AND P2, PT, R56, RZ, PT ;  /* 0x000000ff3800720c */ /* 0x000fe20003f46270 */
[----:B------:R-:W-:Y:S01]  /*2820*/  IMAD R62, R3, R49, R62 ;  /* 0x00000031033e7224 */ /* 0x000fe200078e023e */
[----:B------:R-:W-:Y:S01]  /*2830*/  IABS R66, R51 ;  /* 0x0000003300427213 */ /* 0x000fe20000000000 */
[----:B------:R-:W-:Y:S02]  /*2840*/  IMAD.MOV R49, RZ, RZ, -R47 ;  /* 0x000000ffff317224 */ /* 0x000fe400078e0a2f */
[----:B------:R-:W-:-:S04]  /*2850*/  IMAD.HI.U32 R47, R7, R64, RZ ;  /* 0x00000040072f7227 */ /* 0x000fc800078e00ff */
[----:B------:R-:W-:Y:S02]  /*2860*/  IMAD.MOV R47, RZ, RZ, -R47 ;  /* 0x000000ffff2f7224 */ /* 0x000fe400078e0a2f */
[----:B------:R-:W-:Y:S02]  /*2870*/  @!P1 IMAD.IADD R52, R52, 0x1, -R3 ;  /* 0x0000000134349824 */ /* 0x000fe400078e0a03 */
[----:B------:R-:W-:Y:S02]  /*2880*/  IMAD.MOV.U32 R56, RZ, RZ, R50 ;  /* 0x000000ffff387224 */ /* 0x000fe400078e0032 */
[C---:B------:R-:W-:Y:S02]  /*2890*/  IMAD R48, R3.reuse, R49, R58 ;  /* 0x0000003103307224 */ /* 0x040fe400078e023a */
[C---:B------:R-:W-:Y:S02]  /*28a0*/  IMAD R50, R3.reuse, R47, R64 ;  /* 0x0000002f03327224 */ /* 0x040fe400078e0240 */
[----:B------:R-:W-:Y:S01]  /*28b0*/  IMAD.MOV.U32 R58, RZ, RZ, R52 ;  /* 0x000000ffff3a7224 */ /* 0x000fe200078e0034 */
[C---:B------:R-:W-:Y:S01]  /*28c0*/  ISETP.GT.U32.AND P1, PT, R3.reuse, R48, PT ;  /* 0x000000300300720c */ /* 0x040fe20003f24070 */
[----:B------:R-:W-:Y:S01]  /*28d0*/  @!P5 IMAD.MOV R54, RZ, RZ, -R54 ;  /* 0x000000ffff36d224 */ /* 0x000fe200078e0a36 */
[C---:B------:R-:W-:Y:S01]  /*28e0*/  ISETP.GT.U32.AND P5, PT, R3.reuse, R62, PT ;  /* 0x0000003e0300720c */ /* 0x040fe20003fa4070 */
[----:B------:R-:W-:Y:S01]  /*28f0*/  @!P2 IMAD.MOV R58, RZ, RZ, -R58 ;  /* 0x000000ffff3aa224 */ /* 0x000fe200078e0a3a */
[----:B------:R-:W-:Y:S01]  /*2900*/  ISETP.GT.U32.AND P2, PT, R3, R50, PT ;  /* 0x000000320300720c */ /* 0x000fe20003f44070 */
[----:B------:R-:W-:-:S04]  /*2910*/  IMAD.HI.U32 R49, R7, R70, RZ ;  /* 0x0000004607317227 */ /* 0x000fc800078e00ff */
[----:B------:R-:W-:Y:S01]  /*2920*/  @!P6 IMAD.IADD R60, R60, 0x1, -R3 ;  /* 0x000000013c3ce824 */ /* 0x000fe200078e0a03 */
[----:B------:R-:W-:Y:S01]  /*2930*/  ISETP.GE.AND P6, PT, R55, RZ, PT ;  /* 0x000000ff3700720c */ /* 0x000fe20003fc6270 */
[----:B------:R-:W-:Y:S01]  /*2940*/  IMAD.MOV R49, RZ, RZ, -R49 ;  /* 0x000000ffff317224 */ /* 0x000fe200078e0a31 */
[----:B------:R-:W-:Y:S01]  /*2950*/  LOP3.LUT R55, R6, 0x24, RZ, 0xfc, !PT ;  /* 0x0000002406377812 */ /* 0x000fe200078efcff */
[--C-:B------:R-:W-:Y:S01]  /*2960*/  @!P1 IMAD.IADD R48, R48, 0x1, -R3.reuse ;  /* 0x0000000130309824 */ /* 0x100fe200078e0a03 */
[----:B------:R-:W-:Y:S01]  /*2970*/  ISETP.GE.AND P1, PT, R51, RZ, PT ;  /* 0x000000ff3300720c */ /* 0x000fe20003f26270 */
[--C-:B------:R-:W-:Y:S01]  /*2980*/  @!P5 IMAD.IADD R62, R62, 0x1, -R3.reuse ;  /* 0x000000013e3ed824 */ /* 0x100fe200078e0a03 */
[----:B------:R-:W-:Y:S01]  /*2990*/  LOP3.LUT R51, R6, 0x2c, RZ, 0xfc, !PT ;  /* 0x0000002c06337812 */ /* 0x000fe200078efcff */
[----:B------:R-:W-:Y:S01]  /*29a0*/  @!P2 IMAD.IADD R50, R50, 0x1, -R3 ;  /* 0x000000013232a824 */ /* 0x000fe200078e0a03 */
[----:B------:R-:W-:Y:S01]  /*29b0*/  IABS R78, R55 ;  /* 0x00000037004e7213 */ /* 0x000fe20000000000 */
[----:B------:R-:W-:Y:S01]  /*29c0*/  IMAD.HI.U32 R47, R7, R66, RZ ;  /* 0x00000042072f7227 */ /* 0x000fe200078e00ff */
[----:B------:R-:W-:-:S02]  /*29d0*/  ISETP.GT.U32.AND P5, PT, R3, R62, PT ;  /* 0x0000003e0300720c */ /* 0x000fc40003fa4070 */
[C---:B------:R-:W-:Y:S01]  /*29e0*/  ISETP.GT.U32.AND P2, PT, R3.reuse, R50, PT ;  /* 0x000000320300720c */ /* 0x040fe20003f44070 */
[----:B------:R-:W-:Y:S01]  /*29f0*/  @!P3 IMAD.MOV R60, RZ, RZ, -R60 ;  /* 0x000000ffff3cb224 */ /* 0x000fe200078e0a3c */
[C---:B------:R-:W-:Y:S01]  /*2a00*/  ISETP.GT.U32.AND P3, PT, R3.reuse, R48, PT ;  /* 0x000000300300720c */ /* 0x040fe20003f64070 */
[----:B------:R-:W-:Y:S01]  /*2a10*/  IMAD R70, R3, R49, R70 ;  /* 0x0000003103467224 */ /* 0x000fe200078e0246 */
[----:B------:R-:W-:Y:S01]  /*2a20*/  IADD3 R47, -R47, RZ, RZ ;  /* 0x000000ff2f2f7210 */ /* 0x000fe20007ffe1ff */
[----:B------:R-:W-:Y:S01]  /*2a30*/  @!P4 IMAD.MOV R56, RZ, RZ, -R56 ;  /* 0x000000ffff38c224 */ /* 0x000fe200078e0a38 */
[C---:B------:R-:W-:Y:S02]  /*2a40*/  LOP3.LUT R49, R6.reuse, 0x30, RZ, 0xfc, !PT ;  /* 0x0000003006317812 */ /* 0x040fe400078efcff */
[----:B------:R-:W-:Y:S01]  /*2a50*/  IABS R76, R51 ;  /* 0x00000033004c7213 */ /* 0x000fe20000000000 */
[C---:B------:R-:W-:Y:S01]  /*2a60*/  IMAD R52, R3.reuse, R47, R66 ;  /* 0x0000002f03347224 */ /* 0x040fe200078e0242 */
[----:B------:R-:W-:Y:S01]  /*2a70*/  LOP3.LUT R47, R6, 0x34, RZ, 0xfc, !PT ;  /* 0x00000034062f7812 */ /* 0x000fe200078efcff */
[--C-:B------:R-:W-:Y:S01]  /*2a80*/  @!P5 IMAD.IADD R62, R62, 0x1, -R3.reuse ;  /* 0x000000013e3ed824 */ /* 0x100fe200078e0a03 */
[----:B------:R-:W-:Y:S01]  /*2a90*/  IABS R74, R49 ;  /* 0x00000031004a7213 */ /* 0x000fe20000000000 */
[--C-:B------:R-:W-:Y:S01]  /*2aa0*/  @!P2 IMAD.IADD R50, R50, 0x1, -R3.reuse ;  /* 0x000000013232a824 */ /* 0x100fe200078e0a03 */
[C---:B------:R-:W-:Y:S01]  /*2ab0*/  ISETP.GT.U32.AND P2, PT, R3.reuse, R70, PT ;  /* 0x000000460300720c */ /* 0x040fe20003f44070 */
[----:B------:R-:W-:Y:S01]  /*2ac0*/  @!P3 IMAD.IADD R48, R48, 0x1, -R3 ;  /* 0x000000013030b824 */ /* 0x000fe200078e0a03 */
[----:B------:R-:W-:Y:S01]  /*2ad0*/  IABS R68, R47 ;  /* 0x0000002f00447213 */ /* 0x000fe20000000000 */
[----:B------:R-:W-:Y:S01]  /*2ae0*/  @!P0 IMAD.MOV R62, RZ, RZ, -R62 ;  /* 0x000000ffff3e8224 */ /* 0x000fe200078e0a3e */
[----:B------:R-:W-:Y:S01]  /*2af0*/  ISETP.GT.U32.AND P3, PT, R3, R52, PT ;  /* 0x000000340300720c */ /* 0x000fe20003f64070 */
[----:B------:R-:W-:Y:S01]  /*2b00*/  IMAD.MOV.U32 R66, RZ, RZ, R50 ;  /* 0x000000ffff427224 */ /* 0x000fe200078e0032 */
[----:B------:R-:W-:Y:S01]  /*2b10*/  ISETP.GE.AND P0, PT, R47, RZ, PT ;  /* 0x000000ff2f00720c */ /* 0x000fe20003f06270 */
[----:B------:R-:W-:Y:S01]  /*2b20*/  IMAD.HI.U32 R47, R7, R68, RZ ;  /* 0x00000044072f7227 */ /* 0x000fe200078e00ff */
[----:B------:R-:W-:-:S02]  /*2b30*/  ISETP.GE.AND P5, PT, R57, RZ, PT ;  /* 0x000000ff3900720c */ /* 0x000fc40003fa6270 */
[----:B------:R-:W-:Y:S01]  /*2b40*/  ISETP.GE.AND P4, PT, R53, RZ, PT ;  /* 0x000000ff3500720c */ /* 0x000fe20003f86270 */
[----:B------:R-:W-:Y:S01]  /*2b50*/  IMAD.MOV.U32 R64, RZ, RZ, R48 ;  /* 0x000000ffff407224 */ /* 0x000fe200078e0030 */
[----:B------:R-:W-:Y:S01]  /*2b60*/  IADD3 R50, -R47, RZ, RZ ;  /* 0x000000ff2f327210 */ /* 0x000fe20007ffe1ff */
[--C-:B------:R-:W-:Y:S01]  /*2b70*/  @!P2 IMAD.IADD R70, R70, 0x1, -R3.reuse ;  /* 0x000000014646a824 */ /* 0x100fe200078e0a03 */
[----:B------:R-:W0:Y:S01]  /*2b80*/  I2F.RP R53, R96 ;  /* 0x0000006000357306 */ /* 0x000e220000209400 */
[----:B------:R-:W-:Y:S01]  /*2b90*/  IMAD.HI.U32 R47, R7, R74, RZ ;  /* 0x0000004a072f7227 */ /* 0x000fe200078e00ff */
[----:B------:R-:W-:Y:S02]  /*2ba0*/  LOP3.LUT R57, R6, 0x20, RZ, 0xfc, !PT ;  /* 0x0000002006397812 */ /* 0x000fe400078efcff */
[----:B------:R-:W-:Y:S01]  /*2bb0*/  ISETP.GT.U32.AND P2, PT, R3, R70, PT ;  /* 0x000000460300720c */ /* 0x000fe20003f44070 */
[----:B------:R-:W-:Y:S01]  /*2bc0*/  @!P3 IMAD.IADD R52, R52, 0x1, -R3 ;  /* 0x000000013434b824 */ /* 0x000fe200078e0a03 */
[----:B------:R-:W-:Y:S01]  /*2bd0*/  IABS R80, R57 ;  /* 0x0000003900507213 */ /* 0x000fe20000000000 */
[----:B------:R-:W-:-:S03]  /*2be0*/  IMAD.HI.U32 R48, R7, R76, RZ ;  /* 0x0000004c07307227 */ /* 0x000fc600078e00ff */
[C---:B------:R-:W-:Y:S01]  /*2bf0*/  ISETP.GT.U32.AND P3, PT, R3.reuse, R52, PT ;  /* 0x000000340300720c */ /* 0x040fe20003f64070 */
[----:B------:R-:W-:Y:S02]  /*2c00*/  IMAD.MOV R47, RZ, RZ, -R47 ;  /* 0x000000ffff2f7224 */ /* 0x000fe400078e0a2f */
[----:B------:R-:W-:Y:S02]  /*2c10*/  IMAD.MOV R48, RZ, RZ, -R48 ;  /* 0x000000ffff307224 */ /* 0x000fe400078e0a30 */
[C---:B------:R-:W-:Y:S01]  /*2c20*/  IMAD R74, R3.reuse, R47, R74 ;  /* 0x0000002f034a7224 */ /* 0x040fe200078e024a */
[----:B------:R-:W-:Y:S01]  /*2c30*/  LOP3.LUT R47, R6, 0x28, RZ, 0xfc, !PT ;  /* 0x00000028062f7812 */ /* 0x000fe200078efcff */
[C---:B------:R-:W-:Y:S01]  /*2c40*/  IMAD R76, R3.reuse, R48, R76 ;  /* 0x00000030034c7224 */ /* 0x040fe200078e024c */
[----:B0-----:R-:W0:Y:S01]  /*2c50*/  MUFU.RCP R53, R53 ;  /* 0x0000003500357308 */ /* 0x001e220000001000 */
[----:B------:R-:W-:Y:S01]  /*2c60*/  @!P2 IMAD.IADD R70, R70, 0x1, -R3 ;  /* 0x000000014646a824 */ /* 0x000fe200078e0a03 */
[C---:B------:R-:W-:Y:S01]  /*2c70*/  ISETP.GT.U32.AND P2, PT, R3.reuse, R74, PT ;  /* 0x0000004a0300720c */ /* 0x040fe20003f44070 */
[----:B------:R-:W-:-:S02]  /*2c80*/  IMAD R50, R3, R50, R68 ;  /* 0x0000003203327224 */ /* 0x000fc400078e0244 */
[----:B------:R-:W-:Y:S01]  /*2c90*/  @!P5 IMAD.MOV R70, RZ, RZ, -R70 ;  /* 0x000000ffff46d224 */ /* 0x000fe200078e0a46 */
[C---:B------:R-:W-:Y:S01]  /*2ca0*/  ISETP.GT.U32.AND P5, PT, R3.reuse, R76, PT ;  /* 0x0000004c0300720c */ /* 0x040fe20003fa4070 */
[----:B------:R-:W-:Y:S01]  /*2cb0*/  @!P3 IMAD.IADD R52, R52, 0x1, -R3 ;  /* 0x000000013434b824 */ /* 0x000fe200078e0a03 */
[----:B------:R-:W-:Y:S01]  /*2cc0*/  ISETP.GT.U32.AND P3, PT, R3, R50, PT ;  /* 0x000000320300720c */ /* 0x000fe20003f64070 */
[----:B------:R-:W-:-:S04]  /*2cd0*/  IMAD.HI.U32 R48, R7, R78, RZ ;  /* 0x0000004e07307227 */ /* 0x000fc800078e00ff */
[----:B------:R-:W-:Y:S01]  /*2ce0*/  IMAD.MOV.U32 R68, RZ, RZ, R52 ;  /* 0x000000ffff447224 */ /* 0x000fe200078e0034 */
[----:B------:R-:W-:Y:S01]  /*2cf0*/  IABS R52, R47 ;  /* 0x0000002f00347213 */ /* 0x000fe20000000000 */
[--C-:B------:R-:W-:Y:S01]  /*2d00*/  @!P2 IMAD.IADD R74, R74, 0x1, -R3.reuse ;  /* 0x000000014a4aa824 */ /* 0x100fe200078e0a03 */
[----:B0-----:R-:W-:Y:S01]  /*2d10*/  IADD3 R53, R53, 0xffffffe, RZ ;  /* 0x0ffffffe35357810 */ /* 0x001fe20007ffe0ff */
[----:B------:R-:W-:Y:S01]  /*2d20*/  @!P1 IMAD.MOV R68, RZ, RZ, -R68 ;  /* 0x000000ffff449224 */ /* 0x000fe200078e0a44 */
[----:B------:R-:W-:Y:S01]  /*2d30*/  ISETP.GE.AND P1, PT, R47, RZ, PT ;  /* 0x000000ff2f00720c */ /* 0x000fe20003f26270 */
[----:B------:R-:W-:Y:S01]  /*2d40*/  @!P5 IMAD.IADD R76, R76, 0x1, -R3 ;  /* 0x000000014c4cd824 */ /* 0x000fe200078e0a03 */
[----:B------:R-:W-:Y:S01]  /*2d50*/  ISETP.GT.U32.AND P2, PT, R3, R74, PT ;  /* 0x0000004a0300720c */ /* 0x000fe20003f44070 */
[----:B------:R-:W-:-:S03]  /*2d60*/  IMAD.HI.U32 R47, R7, R52, RZ ;  /* 0x00000034072f7227 */ /* 0x000fc600078e00ff */
[C---:B------:R-:W-:Y:S01]  /*2d70*/  ISETP.GT.U32.AND P5, PT, R3.reuse, R76, PT ;  /* 0x0000004c0300720c */ /* 0x040fe20003fa4070 */
[----:B------:R-:W-:Y:S02]  /*2d80*/  IMAD.MOV R47, RZ, RZ, -R47 ;  /* 0x000000ffff2f7224 */ /* 0x000fe400078e0a2f */
[----:B------:R-:W-:Y:S02]  /*2d90*/  IMAD.MOV R48, RZ, RZ, -R48 ;  /* 0x000000ffff307224 */ /* 0x000fe400078e0a30 */
[----:B------:R-:W-:Y:S02]  /*2da0*/  IMAD R52, R3, R47, R52 ;  /* 0x0000002f03347224 */ /* 0x000fe400078e0234 */
[--C-:B------:R-:W-:Y:S02]  /*2db0*/  @!P3 IMAD.IADD R50, R50, 0x1, -R3.reuse ;  /* 0x000000013232b824 */ /* 0x100fe400078e0a03 */
[----:B------:R-:W-:Y:S01]  /*2dc0*/  @!P4 IMAD.MOV R64, RZ, RZ, -R64 ;  /* 0x000000ffff40c224 */ /* 0x000fe200078e0a40 */
[----:B------:R-:W-:Y:S01]  /*2dd0*/  ISETP.GE.AND P4, PT, R49, RZ, PT ;  /* 0x000000ff3100720c */ /* 0x000fe20003f86270 */
[C---:B------:R-:W-:Y:S01]  /*2de0*/  IMAD R78, R3.reuse, R48, R78 ;  /* 0x00000030034e7224 */ /* 0x040fe200078e024e */
[----:B------:R0:W1:Y:S01]  /*2df0*/  F2I.FTZ.U32.TRUNC.NTZ R49, R53 ;  /* 0x0000003500317305 */ /* 0x000062000021f000 */
[--C-:B------:R-:W-:Y:S01]  /*2e00*/  @!P2 IMAD.IADD R74, R74, 0x1, -R3.reuse ;  /* 0x000000014a4aa824 */ /* 0x100fe200078e0a03 */
[C---:B------:R-:W-:Y:S01]  /*2e10*/  ISETP.GT.U32.AND P2, PT, R3.reuse, R52, PT ;  /* 0x000000340300720c */ /* 0x040fe20003f44070 */
[----:B------:R-:W-:Y:S01]  /*2e20*/  @!P6 IMAD.MOV R66, RZ, RZ, -R66 ;  /* 0x000000ffff42e224 */ /* 0x000fe200078e0a42 */
[----:B------:R-:W-:Y:S01]  /*2e30*/  ISETP.GT.U32.AND P3, PT, R3, R50, PT ;  /* 0x000000320300720c */ /* 0x000fe20003f64070 */
[----:B------:R-:W-:Y:S01]  /*2e40*/  @!P5 IMAD.IADD R76, R76, 0x1, -R3 ;  /* 0x000000014c4cd824 */ /* 0x000fe200078e0a03 */
[----:B------:R-:W-:Y:S01]  /*2e50*/  ISETP.GE.AND P6, PT, R51, RZ, PT ;  /* 0x000000ff3300720c */ /* 0x000fe20003fc6270 */
[----:B------:R-:W-:Y:S01]  /*2e60*/  IMAD.HI.U32 R51, R7, R80, RZ ;  /* 0x0000005007337227 */ /* 0x000fe200078e00ff */
[----:B------:R-:W-:-:S02]  /*2e70*/  ISETP.GT.U32.AND P5, PT, R3, R78, PT ;  /* 0x0000004e0300720c */ /* 0x000fc40003fa4070 */
[----:B0-----:R-:W-:Y:S01]  /*2e80*/  LOP3.LUT R53, R6, 0x1c, RZ, 0xfc, !PT ;  /* 0x0000001c06357812 */ /* 0x001fe200078efcff */
[----:B------:R-:W-:Y:S02]  /*2e90*/  IMAD.MOV R51, RZ, RZ, -R51 ;  /* 0x000000ffff337224 */ /* 0x000fe400078e0a33 */
[----:B------:R-:W-:Y:S01]  /*2ea0*/  IMAD.MOV.U32 R48, RZ, RZ, RZ ;  /* 0x000000ffff307224 */ /* 0x000fe200078e00ff */
[----:B------:R-:W-:Y:S01]  /*2eb0*/  IABS R72, R53 ;  /* 0x0000003500487213 */ /* 0x000fe20000000000 */
[----:B------:R-:W-:Y:S02]  /*2ec0*/  IMAD R80, R3, R51, R80 ;  /* 0x0000003303507224 */ /* 0x000fe400078e0250 */
[----:B------:R-:W-:Y:S01]  /*2ed0*/  @!P2 IMAD.IADD R52, R52, 0x1, -R3 ;  /* 0x000000013434a824 */ /* 0x000fe200078e0a03 */
[----:B------:R-:W-:Y:S01]  /*2ee0*/  @!P3 IADD3 R50, R50, -R3, RZ ;  /* 0x800000033232b210 */ /* 0x000fe20007ffe0ff */
[----:B-1----:R-:W-:Y:S01]  /*2ef0*/  IMAD.MOV R51, RZ, RZ, -R49 ;  /* 0x000000ffff337224 */ /* 0x002fe200078e0a31 */
[----:B------:R-:W-:Y:S01]  /*2f00*/  ISETP.GE.AND P3, PT, R55, RZ, PT ;  /* 0x000000ff3700720c */ /* 0x000fe20003f66270 */
[----:B------:R-:W-:Y:S01]  /*2f10*/  @!P5 IMAD.IADD R78, R78, 0x1, -R3 ;  /* 0x000000014e4ed824 */ /* 0x000fe200078e0a03 */
[----:B------:R-:W-:Y:S01]  /*2f20*/  LOP3.LUT R55, R6, 0x18, RZ, 0xfc, !PT ;  /* 0x0000001806377812 */ /* 0x000fe200078efcff */
[----:B------:R-:W-:Y:S01]  /*2f30*/  IMAD.HI.U32 R47, R7, R72, RZ ;  /* 0x00000048072f7227 */ /* 0x000fe200078e00ff */
[----:B------:R-:W-:-:S02]  /*2f40*/  ISETP.GT.U32.AND P2, PT, R3, R80, PT ;  /* 0x000000500300720c */ /* 0x000fc40003f44070 */
[----:B------:R-:W-:Y:S01]  /*2f50*/  ISETP.GT.U32.AND P5, PT, R3, R52, PT ;  /* 0x000000340300720c */ /* 0x000fe20003fa4070 */
[----:B------:R-:W-:Y:S01]  /*2f60*/  IMAD R51, R51, R96, RZ ;  /* 0x0000006033337224 */ /* 0x000fe200078e02ff */
[----:B------:R-:W-:Y:S01]  /*2f70*/  IABS R82, R55 ;  /* 0x0000003700527213 */ /* 0x000fe20000000000 */
[----:B------:R-:W-:Y:S02]  /*2f80*/  IMAD.MOV R47, RZ, RZ, -R47 ;  /* 0x000000ffff2f7224 */ /* 0x000fe400078e0a2f */
[----:B------:R-:W-:-:S04]  /*2f90*/  IMAD.HI.U32 R51, R49, R51, R48 ;  /* 0x0000003331337227 */ /* 0x000fc800078e0030 */
[----:B------:R-:W-:Y:S02]  /*2fa0*/  IMAD R48, R3, R47, R72 ;  /* 0x0000002f03307224 */ /* 0x000fe400078e0248 */
[----:B------:R-:W-:-:S04]  /*2fb0*/  IMAD.HI.U32 R47, R7, R82, RZ ;  /* 0x00000052072f7227 */ /* 0x000fc800078e00ff */
[--C-:B------:R-:W-:Y:S01]  /*2fc0*/  @!P2 IMAD.IADD R80, R80, 0x1, -R3.reuse ;  /* 0x000000015050a824 */ /* 0x100fe200078e0a03 */
[----:B------:R-:W-:Y:S01]  /*2fd0*/  IADD3 R47, -R47, RZ, RZ ;  /* 0x000000ff2f2f7210 */ /* 0x000fe20007ffe1ff */
[----:B------:R-:W-:Y:S01]  /*2fe0*/  @!P5 IMAD.IADD R52, R52, 0x1, -R3 ;  /* 0x000000013434d824 */ /* 0x000fe200078e0a03 */
[----:B------:R-:W-:Y:S01]  /*2ff0*/  ISETP.GT.U32.AND P2, PT, R3, R78, PT ;  /* 0x0000004e0300720c */ /* 0x000fe20003f44070 */
[----:B------:R-:W-:Y:S01]  /*3000*/  IMAD.HI.U32 R49, R7, R86, RZ ;  /* 0x0000005607317227 */ /* 0x000fe200078e00ff */
[----:B------:R-:W-:-:S03]  /*3010*/  ISETP.GT.U32.AND P5, PT, R3, R48, PT ;  /* 0x000000300300720c */ /* 0x000fc60003fa4070 */
[----:B------:R-:W-:Y:S02]  /*3020*/  IMAD.MOV.U32 R72, RZ, RZ, R50 ;  /* 0x000000ffff487224 */ /* 0x000fe400078e0032 */
[----:B------:R-:W-:Y:S01]  /*3030*/  IMAD R50, R3, R47, R82 ;  /* 0x0000002f03327224 */ /* 0x000fe200078e0252 */
[----:B------:R-:W-:Y:S01]  /*3040*/  IABS R82, R65 ;  /* 0x0000004100527213 */ /* 0x000fe20000000000 */
[----:B------:R-:W-:Y:S02]  /*3050*/  IMAD.MOV R49, RZ, RZ, -R49 ;  /* 0x000000ffff317224 */ /* 0x000fe400078e0a31 */
[----:B------:R-:W-:-:S04]  /*3060*/  IMAD.HI.U32 R47, R7, R88, RZ ;  /* 0x00000058072f7227 */ /* 0x000fc800078e00ff */
[C---:B------:R-:W-:Y:S01]  /*3070*/  IMAD R86, R3.reuse, R49, R86 ;  /* 0x0000003103567224 */ /* 0x040fe200078e0256 */
[----:B------:R-:W-:Y:S01]  /*3080*/  LOP3.LUT R49, R6, 0x8, RZ, 0xfc, !PT ;  /* 0x0000000806317812 */ /* 0x000fe200078efcff */
[----:B------:R-:W-:Y:S02]  /*3090*/  IMAD.MOV R47, RZ, RZ, -R47 ;  /* 0x000000ffff2f7224 */ /* 0x000fe400078e0a2f */
[--C-:B------:R-:W-:Y:S01]  /*30a0*/  @!P2 IMAD.IADD R78, R78, 0x1, -R3.reuse ;  /* 0x000000014e4ea824 */ /* 0x100fe200078e0a03 */
[C---:B------:R-:W-:Y:S01]  /*30b0*/  ISETP.GT.U32.AND P2, PT, R3.reuse, R50, PT ;  /* 0x000000320300720c */ /* 0x040fe20003f44070 */
[----:B------:R-:W-:Y:S01]  /*30c0*/  @!P5 IMAD.IADD R48, R48, 0x1, -R3 ;  /* 0x000000013030d824 */ /* 0x000fe200078e0a03 */
[C---:B------:R-:W-:Y:S01]  /*30d0*/  ISETP.GT.U32.AND P5, PT, R3.reuse, R86, PT ;  /* 0x000000560300720c */ /* 0x040fe20003fa4070 */
[----:B------:R-:W-:Y:S01]  /*30e0*/  @!P0 IMAD.MOV R72, RZ, RZ, -R72 ;  /* 0x000000ffff488224 */ /* 0x000fe200078e0a48 */
[C---:B------:R-:W-:Y:S01]  /*30f0*/  ISETP.GT.U32.AND P0, PT, R3.reuse, R80, PT ;  /* 0x000000500300720c */ /* 0x040fe20003f04070 */
[----:B------:R-:W-:Y:S01]  /*3100*/  IMAD R88, R3, R47, R88 ;  /* 0x0000002f03587224 */ /* 0x000fe200078e0258 */
[----:B------:R-:W-:Y:S01]  /*3110*/  IABS R92, R49 ;  /* 0x00000031005c7213 */ /* 0x000fe20000000000 */
[----:B------:R-:W-:-:S04]  /*3120*/  IMAD.HI.U32 R47, R7, R90, RZ ;  /* 0x0000005a072f7227 */ /* 0x000fc800078e00ff */
[----:B------:R-:W-:Y:S02]  /*3130*/  IMAD.MOV R47, RZ, RZ, -R47 ;  /* 0x000000ffff2f7224 */ /* 0x000fe400078e0a2f */
[--C-:B------:R-:W-:Y:S01]  /*3140*/  @!P2 IMAD.IADD R50, R50, 0x1, -R3.reuse ;  /* 0x000000013232a824 */ /* 0x100fe200078e0a03 */
[C---:B------:R-:W-:Y:S01]  /*3150*/  ISETP.GT.U32.AND P2, PT, R3.reuse, R88, PT ;  /* 0x000000580300720c */ /* 0x040fe20003f44070 */
[C---:B------:R-:W-:Y:S02]  /*3160*/  IMAD R90, R3.reuse, R47, R90 ;  /* 0x0000002f035a7224 */ /* 0x040fe400078e025a */
[--C-:B------:R-:W-:Y:S02]  /*3170*/  @!P5 IMAD.IADD R86, R86, 0x1, -R3.reuse ;  /* 0x000000015656d824 */ /* 0x100fe400078e0a03 */
[----:B------:R-:W-:Y:S01]  /*3180*/  @!P0 IMAD.IADD R80, R80, 0x1, -R3 ;  /* 0x0000000150508824 */ /* 0x000fe200078e0a03 */
[----:B------:R-:W-:Y:S01]  /*3190*/  ISETP.GT.U32.AND P5, PT, R3, R90, PT ;  /* 0x0000005a0300720c */ /* 0x000fe20003fa4070 */
[----:B------:R-:W-:Y:S01]  /*31a0*/  @!P4 IMAD.MOV R74, RZ, RZ, -R74 ;  /* 0x000000ffff4ac224 */ /* 0x000fe200078e0a4a */
[----:B------:R-:W-:Y:S01]  /*31b0*/  ISETP.GE.AND P0, PT, R6, RZ, PT ;  /* 0x000000ff0600720c */ /* 0x000fe20003f06270 */
[----:B------:R-:W-:Y:S01]  /*31c0*/  IMAD.HI.U32 R6, R7, R92, RZ ;  /* 0x0000005c07067227 */ /* 0x000fe200078e00ff */
[----:B------:R-:W-:-:S03]  /*31d0*/  ISETP.GT.U32.AND P4, PT, R3, R48, PT ;  /* 0x000000300300720c */ /* 0x000fc60003f84070 */
[----:B------:R-:W-:Y:S01]  /*31e0*/  @!P2 IMAD.IADD R88, R88, 0x1, -R3 ;  /* 0x000000015858a824 */ /* 0x000fe200078e0a03 */
[----:B------:R-:W-:Y:S01]  /*31f0*/  IADD3 R6, -R6, RZ, RZ ;  /* 0x000000ff06067210 */ /* 0x000fe20007ffe1ff */
[----:B------:R-:W-:Y:S01]  /*3200*/  IMAD.HI.U32 R47, R7, R94, RZ ;  /* 0x0000005e072f7227 */ /* 0x000fe200078e00ff */
[----:B------:R-:W-:-:S03]  /*3210*/  ISETP.GE.AND P2, PT, R57, RZ, PT ;  /* 0x000000ff3900720c */ /* 0x000fc60003f46270 */
[C---:B------:R-:W-:Y:S02]  /*3220*/  IMAD R92, R3.reuse, R6, R92 ;  /* 0x00000006035c7224 */ /* 0x040fe400078e025c */
[----:B------:R-:W-:Y:S01]  /*3230*/  @!P5 IMAD.IADD R90, R90, 0x1, -R3 ;  /* 0x000000015a5ad824 */ /* 0x000fe200078e0a03 */
[----:B------:R-:W-:Y:S01]  /*3240*/  ISETP.GT.U32.AND P5, PT, R3, R50, PT ;  /* 0x000000320300720c */ /* 0x000fe20003fa4070 */
[----:B------:R-:W-:Y:S01]  /*3250*/  IMAD.MOV.U32 R6, RZ, RZ, R52 ;  /* 0x000000ffff067224 */ /* 0x000fe200078e0034 */
[----:B------:R-:W-:Y:S01]  /*3260*/  @!P4 IADD3 R48, R48, -R3, RZ ;  /* 0x800000033030c210 */ /* 0x000fe20007ffe0ff */
[----:B------:R-:W-:Y:S01]  /*3270*/  IMAD.HI.U32 R7, R7, R82, RZ ;  /* 0x0000005207077227 */ /* 0x000fe200078e00ff */
[----:B------:R-:W-:-:S03]  /*3280*/  ISETP.GT.U32.AND P4, PT, R3, R92, PT ;  /* 0x0000005c0300720c */ /* 0x000fc60003f84070 */
[----:B------:R-:W-:Y:S01]  /*3290*/  @!P1 IMAD.MOV R6, RZ, RZ, -R6 ;  /* 0x000000ffff069224 */ /* 0x000fe200078e0a06 */
[C---:B------:R-:W-:Y:S01]  /*32a0*/  ISETP.GT.U32.AND P1, PT, R3.reuse, R86, PT ;  /* 0x000000560300720c */ /* 0x040fe20003f24070 */
[----:B------:R-:W-:Y:S02]  /*32b0*/  IMAD.MOV R47, RZ, RZ, -R47 ;  /* 0x000000ffff2f7224 */ /* 0x000fe400078e0a2f */
[----:B------:R-:W-:Y:S02]  /*32c0*/  IMAD.MOV R7, RZ, RZ, -R7 ;  /* 0x000000ffff077224 */ /* 0x000fe400078e0a07 */
[----:B------:R-:W-:Y:S01]  /*32d0*/  @!P6 IMAD.MOV R76, RZ, RZ, -R76 ;  /* 0x000000ffff4ce224 */ /* 0x000fe200078e0a4c */
[C---:B------:R-:W-:Y:S01]  /*32e0*/  ISETP.GT.U32.AND P6, PT, R3.reuse, R88, PT ;  /* 0x000000580300720c */ /* 0x040fe20003fc4070 */
[----:B------:R-:W-:Y:S02]  /*32f0*/  IMAD R94, R3, R47, R94 ;  /* 0x0000002f035e7224 */ /* 0x000fe400078e025e */
[----:B------:R-:W-:-:S04]  /*3300*/  IMAD.HI.U32 R51, R51, R89, RZ ;  /* 0x0000005933337227 */ /* 0x000fc800078e00ff */
[C---:B------:R-:W-:Y:S01]  /*3310*/  IMAD R52, R3.reuse, R7, R82 ;  /* 0x0000000703347224 */ /* 0x040fe200078e0252 */
[----:B------:R-:W-:Y:S01]  /*3320*/  SHF.R.S32.HI R7, RZ, 0x2, R183 ;  /* 0x00000002ff077819 */ /* 0x000fe200000114b7 */
[----:B------:R-:W-:Y:S02]  /*3330*/  IMAD.MOV R51, RZ, RZ, -R51 ;  /* 0x000000ffff337224 */ /* 0x000fe400078e0a33 */
[----:B------:R-:W-:Y:S01]  /*3340*/  @!P2 IMAD.MOV R80, RZ, RZ, -R80 ;  /* 0x000000ffff50a224 */ /* 0x000fe200078e0a50 */
[C---:B------:R-:W-:Y:S01]  /*3350*/  ISETP.GT.U32.AND P2, PT, R3.reuse, R94, PT ;  /* 0x0000005e0300720c */ /* 0x040fe20003f44070 */
[----:B------:R-:W-:Y:S01]  /*3360*/  @!P5 IMAD.IADD R50, R50, 0x1, -R3 ;  /* 0x000000013232d824 */ /* 0x000fe200078e0a03 */
[C---:B------:R-:W-:Y:S01]  /*3370*/  ISETP.GT.U32.AND P5, PT, R3.reuse, R52, PT ;  /* 0x000000340300720c */ /* 0x040fe20003fa4070 */
[----:B------:R-:W-:Y:S01]  /*3380*/  @!P3 IMAD.MOV R78, RZ, RZ, -R78 ;  /* 0x000000ffff4eb224 */ /* 0x000fe200078e0a4e */
[----:B------:R-:W-:Y:S01]  /*3390*/  ISETP.GT.U32.AND P3, PT, R3, R90, PT ;  /* 0x0000005a0300720c */ /* 0x000fe20003f64070 */
[----:B------:R-:W-:Y:S01]  /*33a0*/  IMAD R89, R96, R51, R89 ;  /* 0x0000003360597224 */ /* 0x000fe200078e0259 */
[----:B------:R-:W-:Y:S01]  /*33b0*/  SGXT R7, R7, 0x1 ;  /* 0x000000010707781a */ /* 0x000fe20000000200 */
[--C-:B------:R-:W-:Y:S01]  /*33c0*/  @!P1 IMAD.IADD R86, R86, 0x1, -R3.reuse ;  /* 0x0000000156569824 */ /* 0x100fe200078e0a03 */
[----:B------:R-:W-:Y:S01]  /*33d0*/  ISETP.GE.AND P1, PT, R53, RZ, PT ;  /* 0x000000ff3500720c */ /* 0x000fe20003f26270 */
[--C-:B------:R-:W-:Y:S01]  /*33e0*/  @!P6 IMAD.IADD R88, R88, 0x1, -R3.reuse ;  /* 0x000000015858e824 */ /* 0x100fe200078e0a03 */
[----:B------:R-:W-:Y:S01]  /*33f0*/  ISETP.GT.U32.AND P6, PT, R96, R89, PT ;  /* 0x000000596000720c */ /* 0x000fe20003fc4070 */
[--C-:B------:R-:W-:Y:S01]  /*3400*/  @!P4 IMAD.IADD R92, R92, 0x1, -R3.reuse ;  /* 0x000000015c5cc824 */ /* 0x100fe200078e0a03 */
[----:B------:R-:W-:Y:S01]  /*3410*/  LOP3.LUT R7, R7, 0x90, RZ, 0xc0, !PT ;  /* 0x0000009007077812 */ /* 0x000fe200078ec0ff */
[--C-:B------:R-:W-:Y:S01]  /*3420*/  @!P2 IMAD.IADD R94, R94, 0x1, -R3.reuse ;  /* 0x000000015e5ea824 */ /* 0x100fe200078e0a03 */
[----:B------:R-:W-:Y:S01]  /*3430*/  ISETP.GE.AND P2, PT, R59, RZ, PT ;  /* 0x000000ff3b00720c */ /* 0x000fe20003f46270 */
[--C-:B------:R-:W-:Y:S01]  /*3440*/  @!P5 IMAD.IADD R52, R52, 0x1, -R3.reuse ;  /* 0x000000013434d824 */ /* 0x100fe200078e0a03 */
[C---:B------:R-:W-:Y:S01]  /*3450*/  ISETP.GT.U32.AND P5, PT, R3.reuse, R92, PT ;  /* 0x0000005c0300720c */ /* 0x040fe20003fa4070 */
[----:B------:R-:W-:Y:S01]  /*3460*/  IMAD.MOV.U32 R82, RZ, RZ, R48 ;  /* 0x000000ffff527224 */ /* 0x000fe200078e0030 */
[----:B------:R-:W-:Y:S01]  /*3470*/  ISETP.GT.U32.AND P4, PT, R3, R94, PT ;  /* 0x0000005e0300720c */ /* 0x000fe20003f84070 */
[--C-:B------:R-:W-:Y:S01]  /*3480*/  @!P3 IMAD.IADD R90, R90, 0x1, -R3.reuse ;  /* 0x000000015a5ab824 */ /* 0x100fe200078e0a03 */
[----:B------:R-:W-:Y:S01]  /*3490*/  ISETP.GE.AND P3, PT, R55, RZ, PT ;  /* 0x000000ff3700720c */ /* 0x000fe20003f66270 */
[----:B------:R-:W-:Y:S01]  /*34a0*/  @!P1 IMAD.MOV R82, RZ, RZ, -R82 ;  /* 0x000000ffff529224 */ /* 0x000fe200078e0a52 */
[----:B------:R-:W-:Y:S01]  /*34b0*/  ISETP.GT.U32.AND P1, PT, R3, R52, PT ;  /* 0x000000340300720c */ /* 0x000fe20003f24070 */
[----:B------:R-:W-:Y:S01]  /*34c0*/  @!P6 IMAD.IADD R89, R89, 0x1, -R96 ;  /* 0x000000015959e824 */ /* 0x000fe200078e0a60 */
[----:B------:R-:W-:Y:S01]  /*34d0*/  LOP3.LUT R48, R7, 0x60, R184, 0xf8, !PT ;  /* 0x0000006007307812 */ /* 0x000fe200078ef8b8 */
[----:B------:R-:W-:Y:S01]  /*34e0*/  IMAD.MOV.U32 R84, RZ, RZ, R50 ;  /* 0x000000ffff547224 */ /* 0x000fe200078e0032 */
[----:B------:R-:W-:Y:S01]  /*34f0*/  LOP3.LUT R184, R184, 0x60, RZ, 0xc0, !PT ;  /* 0x00000060b8b87812 */ /* 0x000fe200078ec0ff */
[----:B------:R-:W-:Y:S01]  /*3500*/  IMAD.SHL.U32 R47, R183, 0x10, RZ ;  /* 0x00000010b72f7824 */ /* 0x000fe200078e00ff */
[----:B------:R-:W-:Y:S01]  /*3510*/  ISETP.GT.U32.AND P6, PT, R96, R89, PT ;  /* 0x000000596000720c */ /* 0x000fe20003fc4070 */
[--C-:B------:R-:W-:Y:S01]  /*3520*/  @!P5 IMAD.IADD R92, R92, 0x1, -R3.reuse ;  /* 0x000000015c5cd824 */ /* 0x100fe200078e0a03 */
[----:B------:R-:W-:Y:S01]  /*3530*/  ISETP.GE.AND P5, PT, R49, RZ, PT ;  /* 0x000000ff3100720c */ /* 0x000fe20003fa6270 */
[--C-:B------:R-:W-:Y:S01]  /*3540*/  @!P4 IMAD.IADD R94, R94, 0x1, -R3.reuse ;  /* 0x000000015e5ec824 */ /* 0x100fe200078e0a03 */
[----:B------:R-:W-:Y:S01]  /*3550*/  ISETP.GE.AND P4, PT, R63, RZ, PT ;  /* 0x000000ff3f00720c */ /* 0x000fe20003f86270 */
[----:B------:R-:W-:Y:S01]  /*3560*/  @!P2 IMAD.MOV R86, RZ, RZ, -R86 ;  /* 0x000000ffff56a224 */ /* 0x000fe200078e0a56 */
[----:B------:R-:W-:Y:S01]  /*3570*/  @!P3 IADD3 R84, -R84, RZ, RZ ;  /* 0x000000ff5454b210 */ /* 0x000fe20007ffe1ff */
[----:B------:R-:W-:Y:S01]  /*3580*/  @!P1 IMAD.IADD R52, R52, 0x1, -R3 ;  /* 0x0000000134349824 */ /* 0x000fe200078e0a03 */
[----:B------:R-:W-:Y:S01]  /*3590*/  ISETP.GE.AND P3, PT, R61, RZ, PT ;  /* 0x000000ff3d00720c */ /* 0x000fe20003f66270 */
[----:B------:R-:W-:Y:S01]  /*35a0*/  IMAD R7, R194, c[0x0][0x188], RZ ;  /* 0x00006200c2077a24 */ /* 0x000fe200078e02ff */
[----:B------:R-:W-:-:S02]  /*35b0*/  ISETP.GE.AND P1, PT, R65, RZ, PT ;  /* 0x000000ff4100720c */ /* 0x000fc40003f26270 */
[----:B------:R-:W-:Y:S01]  /*35c0*/  LOP3.LUT R47, R47, 0x100, RZ, 0xc0, !PT ;  /* 0x000001002f2f7812 */ /* 0x000fe200078ec0ff */
[----:B------:R-:W-:Y:S01]  /*35d0*/  @!P6 IMAD.IADD R89, R89, 0x1, -R96 ;  /* 0x000000015959e824 */ /* 0x000fe200078e0a60 */
[----:B------:R-:W-:Y:S01]  /*35e0*/  LOP3.LUT R48, R48, 0x10, R185, 0x78, !PT ;  /* 0x0000001030307812 */ /* 0x000fe200078e78b9 */
[----:B------:R-:W-:Y:S01]  /*35f0*/  IMAD.MOV.U32 R96, RZ, RZ, R94 ;  /* 0x000000ffff607224 */ /* 0x000fe200078e005e */
[----:B------:R-:W-:Y:S01]  /*3600*/  ISETP.NE.AND P2, PT, RZ, c[0x0][0x17c], PT ;  /* 0x00005f00ff007a0c */ /* 0x000fe20003f45270 */
[----:B------:R-:W-:Y:S01]  /*3610*/  IMAD.MOV.U32 R94, RZ, RZ, R52 ;  /* 0x000000ffff5e7224 */ /* 0x000fe200078e0034 */
[----:B------:R-:W-:Y:S01]  /*3620*/  LOP3.LUT R3, RZ, c[0x0][0x17c], RZ, 0x33, !PT ;  /* 0x00005f00ff037a12 */ /* 0x000fe200078e33ff */
[----:B------:R-:W-:Y:S01]  /*3630*/  @!P4 IMAD.MOV R90, RZ, RZ, -R90 ;  /* 0x000000ffff5ac224 */ /* 0x000fe200078e0a5a */
[----:B------:R-:W-:Y:S01]  /*3640*/  @!P0 IADD3 R96, -R96, RZ, RZ ;  /* 0x000000ff60608210 */ /* 0x000fe20007ffe1ff */
[----:B------:R-:W-:Y:S01]  /*3650*/  @!P3 IMAD.MOV R88, RZ, RZ, -R88 ;  /* 0x000000ffff58b224 */ /* 0x000fe200078e0a58 */
[----:B------:R-:W-:Y:S01]  /*3660*/  ISETP.NE.AND P0, PT, RZ, c[0x0][0x178], PT ;  /* 0x00005e00ff007a0c */ /* 0x000fe20003f05270 */
[----:B------:R-:W-:Y:S01]  /*3670*/  @!P5 IMAD.MOV R92, RZ, RZ, -R92 ;  /* 0x000000ffff5cd224 */ /* 0x000fe200078e0a5c */
[----:B------:R-:W-:Y:S01]  /*3680*/  SEL R52, R3, R11, !P2 ;  /* 0x0000000b03347207 */ /* 0x000fe20005000000 */
[----:B------:R-:W-:Y:S01]  /*3690*/  @!P1 IMAD.MOV R94, RZ, RZ, -R94 ;  /* 0x000000ffff5e9224 */ /* 0x000fe200078e0a5e */
[----:B------:R-:W-:Y:S01]  /*36a0*/  ISETP.GE.AND P1, PT, R2, RZ, PT ;  /* 0x000000ff0200720c */ /* 0x000fe20003f26270 */
[----:B------:R-:W-:Y:S01]  /*36b0*/  IMAD.IADD R188, R47, 0x1, R48 ;  /* 0x000000012fbc7824 */ /* 0x000fe200078e0230 */
[----:B------:R-:W-:Y:S01]  /*36c0*/  SEL R53, R3, R12, !P2 ;  /* 0x0000000c03357207 */ /* 0x000fe20005000000 */
[----:B------:R-:W-:Y:S01]  /*36d0*/  IMAD R12, R193, c[0x0][0x18c], RZ ;  /* 0x00006300c10c7a24 */ /* 0x000fe200078e02ff */
[----:B------:R-:W-:Y:S01]  /*36e0*/  SHF.R.S32.HI R11, RZ, 0x6, R183 ;  /* 0x00000006ff0b7819 */ /* 0x000fe200000114b7 */
[----:B------:R-:W-:Y:S01]  /*36f0*/  IMAD R52, R52, c[0x0][0x190], RZ ;  /* 0x0000640034347a24 */ /* 0x000fe200078e02ff */
[----:B------:R-:W-:Y:S01]  /*3700*/  SEL R47, R3, R4, !P2 ;  /* 0x00000004032f7207 */ /* 0x000fe20005000000 */
[----:B------:R-:W-:Y:S01]  /*3710*/  IMAD R53, R53, c[0x0][0x190], RZ ;  /* 0x0000640035357a24 */ /* 0x000fe200078e02ff */
[----:B------:R-:W-:-:S02]  /*3720*/  SEL R48, R3, R5, !P2 ;  /* 0x0000000503307207 */ /* 0x000fc40005000000 */
[----:B------:R-:W-:Y:S01]  /*3730*/  SEL R49, R3, R8, !P2 ;  /* 0x0000000803317207 */ /* 0x000fe20005000000 */
[----:B------:R-:W-:Y:S01]  /*3740*/  IMAD R8, R195, c[0x0][0x188], RZ ;  /* 0x00006200c3087a24 */ /* 0x000fe200078e02ff */
[C---:B------:R-:W-:Y:S01]  /*3750*/  SEL R50, R3.reuse, R9, !P2 ;  /* 0x0000000903327207 */ /* 0x040fe20005000000 */
[----:B------:R-:W-:Y:S01]  /*3760*/  IMAD R9, R196, c[0x0][0x188], RZ ;  /* 0x00006200c4097a24 */ /* 0x000fe200078e02ff */
[----:B------:R-:W-:Y:S01]  /*3770*/  SEL R51, R3, R10, !P2 ;  /* 0x0000000a03337207 */ /* 0x000fe20005000000 */
[----:B------:R-:W-:Y:S01]  /*3780*/  IMAD R10, R197, c[0x0][0x188], RZ ;  /* 0x00006200c50a7a24 */ /* 0x000fe200078e02ff */
[----:B------:R-:W-:Y:S01]  /*3790*/  SEL R14, R3, R14, !P2 ;  /* 0x0000000e030e7207 */ /* 0x000fe20005000000 */
[----:B------:R-:W-:Y:S01]  /*37a0*/  IMAD R49, R49, c[0x0][0x190], RZ ;  /* 0x0000640031317a24 */ /* 0x000fe200078e02ff */
[----:B------:R-:W-:Y:S01]  /*37b0*/  SEL R13, R3, R13, !P2 ;  /* 0x0000000d030d7207 */ /* 0x000fe20005000000 */
[----:B------:R-:W-:Y:S01]  /*37c0*/  IMAD R47, R47, c[0x0][0x190], RZ ;  /* 0x000064002f2f7a24 */ /* 0x000fe200078e02ff */
[C---:B------:R-:W-:Y:S01]  /*37d0*/  SEL R15, R3.reuse, R15, !P2 ;  /* 0x0000000f030f7207 */ /* 0x040fe20005000000 */
[----:B------:R-:W-:Y:S01]  /*37e0*/  IMAD R50, R50, c[0x0][0x190], RZ ;  /* 0x0000640032327a24 */ /* 0x000fe200078e02ff */
[C---:B------:R-:W-:Y:S01]  /*37f0*/  SEL R16, R3.reuse, R16, !P2 ;  /* 0x0000001003107207 */ /* 0x040fe20005000000 */
[----:B------:R-:W-:Y:S01]  /*3800*/  @!P1 IMAD.MOV R89, RZ, RZ, -R89 ;  /* 0x000000ffff599224 */ /* 0x000fe200078e0a59 */
        /* <DEDUP_REMOVED lines=8> */
[----:B------:R-:W-:Y:S01]  /*3890*/  SEL R21, R3, R21, !P2 ;  /* 0x0000001503157207 */ /* 0x000fe20005000000 */
[----:B------:R-:W-:Y:S01]  /*38a0*/  IMAD R99, R19, c[0x0][0x190], RZ ;  /* 0x0000640013637a24 */ /* 0x000fe200078e02ff */
[C---:B------:R-:W-:Y:S01]  /*38b0*/  SEL R22, R3.reuse, R22, !P2 ;  /* 0x0000001603167207 */ /* 0x040fe20005000000 */
[----:B------:R-:W-:Y:S01]  /*38c0*/  IMAD R101, R20, c[0x0][0x190], RZ ;  /* 0x0000640014657a24 */ /* 0x000fe200078e02ff */
[C---:B------:R-:W-:Y:S01]  /*38d0*/  SEL R23, R3.reuse, R23, !P2 ;  /* 0x0000001703177207 */ /* 0x040fe20005000000 */
        /* <DEDUP_REMOVED lines=93> */
[----:B------:R-:W-:Y:S01]  /*3eb0*/  LOP3.LUT R3, R183, 0xc0, RZ, 0xc0, !PT ;  /* 0x000000c0b7037812 */ /* 0x000fe200078ec0ff */
[----:B------:R-:W-:Y:S01]  /*3ec0*/  IMAD R179, R94, c[0x0][0x190], RZ ;  /* 0x000064005eb37a24 */ /* 0x000fe200078e02ff */
[----:B------:R-:W-:Y:S01]  /*3ed0*/  SGXT R11, R11, 0x1 ;  /* 0x000000010b0b781a */ /* 0x000fe20000000200 */
[----:B------:R-:W-:Y:S01]  /*3ee0*/  IMAD R180, R96, c[0x0][0x190], RZ ;  /* 0x0000640060b47a24 */ /* 0x000fe200078e02ff */
[----:B------:R-:W-:Y:S01]  /*3ef0*/  SHF.R.S32.HI R91, RZ, 0x1f, R12 ;  /* 0x0000001fff5b7819 */ /* 0x000fe2000001140c */
[----:B------:R-:W-:Y:S01]  /*3f00*/  IMAD R88, R88, c[0x0][0x190], RZ ;  /* 0x0000640058587a24 */ /* 0x000fe200078e02ff */
[----:B------:R-:W-:Y:S01]  /*3f10*/  SHF.R.U32.HI R190, RZ, 0x2, R3 ;  /* 0x00000002ffbe7819 */ /* 0x000fe20000011603 */
[----:B------:R-:W-:Y:S01]  /*3f20*/  IMAD R90, R90, c[0x0][0x190], RZ ;  /* 0x000064005a5a7a24 */ /* 0x000fe200078e02ff */
[----:B------:R-:W-:Y:S01]  /*3f30*/  LEA R3, P2, R7, c[0x0][0x160], 0x1 ;  /* 0x0000580007037a11 */ /* 0x000fe200078408ff */
[----:B------:R-:W-:Y:S01]  /*3f40*/  CS2R R68, SRZ ;  /* 0x0000000000447805 */ /* 0x000fe2000001ff00 */
[----:B------:R-:W-:Y:S01]  /*3f50*/  LOP3.LUT R98, R11, 0x90, RZ, 0xc0, !PT ;  /* 0x000000900b627812 */ /* 0x000fe200078ec0ff */
[----:B------:R-:W-:Y:S01]  /*3f60*/  CS2R R70, SRZ ;  /* 0x0000000000467805 */ /* 0x000fe2000001ff00 */
[----:B------:R-:W-:Y:S01]  /*3f70*/  SHF.L.U64.HI R11, R12, 0x1, R91 ;  /* 0x000000010c0b7819 */ /* 0x000fe2000001025b */
[----:B------:R-:W-:Y:S01]  /*3f80*/  IMAD R91, R14, c[0x0][0x190], RZ ;  /* 0x000064000e5b7a24 */ /* 0x000fe200078e02ff */
[----:B------:R-:W-:Y:S01]  /*3f90*/  LEA R4, P3, R8, c[0x0][0x160], 0x1 ;  /* 0x0000580008047a11 */ /* 0x000fe200078608ff */
[----:B------:R-:W-:Y:S01]  /*3fa0*/  CS2R R76, SRZ ;  /* 0x00000000004c7805 */ /* 0x000fe2000001ff00 */
[----:B------:R-:W-:Y:S01]  /*3fb0*/  LEA R6, P5, R10, c[0x0][0x160], 0x1 ;  /* 0x000058000a067a11 */ /* 0x000fe200078a08ff */
[----:B------:R-:W-:Y:S01]  /*3fc0*/  CS2R R78, SRZ ;  /* 0x00000000004e7805 */ /* 0x000fe2000001ff00 */
[----:B------:R-:W-:Y:S01]  /*3fd0*/  LEA.HI.X.SX32 R7, R7, c[0x0][0x164], 0x1, P2 ;  /* 0x0000590007077a11 */ /* 0x000fe200010f0eff */
[----:B------:R-:W-:Y:S01]  /*3fe0*/  CS2R R80, SRZ ;  /* 0x0000000000507805 */ /* 0x000fe2000001ff00 */
[----:B------:R-:W-:Y:S01]  /*3ff0*/  @!P0 LOP3.LUT R89, RZ, c[0x0][0x178], RZ, 0x33, !PT ;  /* 0x00005e00ff598a12 */ /* 0x000fe200078e33ff */
[----:B------:R-:W-:Y:S01]  /*4000*/  CS2R R82, SRZ ;  /* 0x0000000000527805 */ /* 0x000fe2000001ff00 */
[----:B------:R-:W-:Y:S01]  /*4010*/  LEA R15, P1, R49, c[0x0][0x168], 0x1 ;  /* 0x00005a00310f7a11 */ /* 0x000fe200078208ff */
[----:B------:R-:W-:Y:S01]  /*4020*/  CS2R R84, SRZ ;  /* 0x0000000000547805 */ /* 0x000fe2000001ff00 */
[----:B------:R-:W-:Y:S01]  /*4030*/  LEA R5, P4, R9, c[0x0][0x160], 0x1 ;  /* 0x0000580009057a11 */ /* 0x000fe200078808ff */
[----:B------:R-:W-:Y:S01]  /*4040*/  IMAD R89, R89, c[0x0][0x184], RZ ;  /* 0x0000610059597a24 */ /* 0x000fe200078e02ff */
[----:B------:R-:W-:Y:S01]  /*4050*/  LEA R13, P2, R47, c[0x0][0x168], 0x1 ;  /* 0x00005a002f0d7a11 */ /* 0x000fe200078408ff */
[----:B------:R-:W-:Y:S01]  /*4060*/  CS2R R86, SRZ ;  /* 0x0000000000567805 */ /* 0x000fe2000001ff00 */
[----:B------:R-:W-:Y:S01]  /*4070*/  LEA R16, P0, R50, c[0x0][0x168], 0x1 ;  /* 0x00005a0032107a11 */ /* 0x000fe200078008ff */
[----:B------:R-:W-:Y:S01]  /*4080*/  IMAD.SHL.U32 R12, R12, 0x2, RZ ;  /* 0x000000020c0c7824 */ /* 0x000fe200078e00ff */
[----:B------:R-:W-:Y:S01]  /*4090*/  LEA.HI.X.SX32 R8, R8, c[0x0][0x164], 0x1, P3 ;  /* 0x0000590008087a11 */ /* 0x000fe200018f0eff */
[----:B------:R-:W-:Y:S01]  /*40a0*/  IMAD.WIDE R198, R89, 0x2, RZ ;  /* 0x0000000259c67825 */ /* 0x000fe200078e02ff */
[----:B------:R-:W-:-:S02]  /*40b0*/  LOP3.LUT R191, R98, 0x17e, R185, 0x78, !PT ;  /* 0x0000017e62bf7812 */ /* 0x000fc400078e78b9 */
[----:B------:R-:W-:Y:S01]  /*40c0*/  LEA.HI.X.SX32 R10, R10, c[0x0][0x164], 0x1, P5 ;  /* 0x000059000a0a7a11 */ /* 0x000fe200028f0eff */
[----:B------:R-:W-:Y:S01]  /*40d0*/  IMAD R98, R17, c[0x0][0x190], RZ ;  /* 0x0000640011627a24 */ /* 0x000fe200078e02ff */
[----:B------:R-:W-:Y:S02]  /*40e0*/  LEA R20, P3, R91, c[0x0][0x168], 0x1 ;  /* 0x00005a005b147a11 */ /* 0x000fe400078608ff */
[----:B------:R-:W-:Y:S02]  /*40f0*/  LEA.HI.X.SX32 R23, R49, c[0x0][0x16c], 0x1, P1 ;  /* 0x00005b0031177a11 */ /* 0x000fe400008f0eff */
[----:B------:R-:W-:Y:S02]  /*4100*/  LEA.HI.X.SX32 R9, R9, c[0x0][0x164], 0x1, P4 ;  /* 0x0000590009097a11 */ /* 0x000fe400020f0eff */
[----:B------:R-:W-:Y:S02]  /*4110*/  LEA R17, P5, R51, c[0x0][0x168], 0x1 ;  /* 0x00005a0033117a11 */ /* 0x000fe400078a08ff */
[----:B------:R-:W-:-:S02]  /*4120*/  LEA.HI.X.SX32 R19, R47, c[0x0][0x16c], 0x1, P2 ;  /* 0x00005b002f137a11 */ /* 0x000fc400010f0eff */
[----:B------:R-:W-:Y:S02]  /*4130*/  LEA R24, P1, R53, c[0x0][0x168], 0x1 ;  /* 0x00005a0035187a11 */ /* 0x000fe400078208ff */
[----:B------:R-:W-:Y:S02]  /*4140*/  LEA.HI.X.SX32 R25, R50, c[0x0][0x16c], 0x1, P0 ;  /* 0x00005b0032197a11 */ /* 0x000fe400000f0eff */
[----:B------:R-:W-:Y:S02]  /*4150*/  LEA R18, P4, R52, c[0x0][0x168], 0x1 ;  /* 0x00005a0034127a11 */ /* 0x000fe400078808ff */
[----:B------:R-:W-:Y:S02]  /*4160*/  LEA R22, P2, R93, c[0x0][0x168], 0x1 ;  /* 0x00005a005d167a11 */ /* 0x000fe400078408ff */
[----:B------:R-:W-:Y:S02]  /*4170*/  LEA R26, P0, R95, c[0x0][0x168], 0x1 ;  /* 0x00005a005f1a7a11 */ /* 0x000fe400078008ff */
[----:B------:R-:W-:-:S02]  /*4180*/  LEA.HI.X.SX32 R31, R91, c[0x0][0x16c], 0x1, P3 ;  /* 0x00005b005b1f7a11 */ /* 0x000fc400018f0eff */
[----:B------:R-:W-:Y:S02]  /*4190*/  LEA.HI.X.SX32 R27, R51, c[0x0][0x16c], 0x1, P5 ;  /* 0x00005b00331b7a11 */ /* 0x000fe400028f0eff */
[----:B------:R-:W-:Y:S02]  /*41a0*/  LEA R32, P3, R99, c[0x0][0x168], 0x1 ;  /* 0x00005a0063207a11 */ /* 0x000fe400078608ff */
[----:B------:R-:W-:Y:S02]  /*41b0*/  LEA.HI.X.SX32 R35, R53, c[0x0][0x16c], 0x1, P1 ;  /* 0x00005b0035237a11 */ /* 0x000fe400008f0eff */
        /* <DEDUP_REMOVED lines=8> */
[----:B------:R-:W-:-:S02]  /*4240*/  LEA R38, P0, R102, c[0x0][0x168], 0x1 ;  /* 0x00005a0066267a11 */ /* 0x000fc400078008ff */
[----:B------:R-:W-:Y:S02]  /*4250*/  LEA.HI.X.SX32 R43, R99, c[0x0][0x16c], 0x1, P3 ;  /* 0x00005b00632b7a11 */ /* 0x000fe400018f0eff */
[----:B------:R-:W-:Y:S02]  /*4260*/  LEA.HI.X.SX32 R21, R48, c[0x0][0x16c], 0x1, P6 ;  /* 0x00005b0030157a11 */ /* 0x000fe400030f0eff */
[----:B------:R-:W-:Y:S02]  /*4270*/  LEA.HI.X.SX32 R39, R97, c[0x0][0x16c], 0x1, P5 ;  /* 0x00005b0061277a11 */ /* 0x000fe400028f0eff */
[----:B------:R-:W-:Y:S02]  /*4280*/  LEA R44, P3, R105, c[0x0][0x168], 0x1 ;  /* 0x00005a00692c7a11 */ /* 0x000fe400078608ff */
[----:B------:R-:W-:Y:S02]  /*4290*/  LEA.HI.X.SX32 R47, R101, c[0x0][0x16c], 0x1, P1 ;  /* 0x00005b00652f7a11 */ /* 0x000fe400008f0eff */
[----:B------:R-:W-:-:S02]  /*42a0*/  LEA R40, P5, R103, c[0x0][0x168], 0x1 ;  /* 0x00005a0067287a11 */ /* 0x000fc400078a08ff */
[----:B------:R-:W-:Y:S02]  /*42b0*/  LEA.HI.X.SX32 R41, R98, c[0x0][0x16c], 0x1, P4 ;  /* 0x00005b0062297a11 */ /* 0x000fe400020f0eff */
[----:B------:R-:W-:Y:S02]  /*42c0*/  LEA.HI.X.SX32 R45, R100, c[0x0][0x16c], 0x1, P2 ;  /* 0x00005b00642d7a11 */ /* 0x000fe400010f0eff */
[----:B------:R-:W-:Y:S02]  /*42d0*/  LEA R48, P1, R107, c[0x0][0x168], 0x1 ;  /* 0x00005a006b307a11 */ /* 0x000fe400078208ff */
[----:B------:R-:W-:Y:S02]  /*42e0*/  LEA.HI.X.SX32 R49, R102, c[0x0][0x16c], 0x1, P0 ;  /* 0x00005b0066317a11 */ /* 0x000fe400000f0eff */
[----:B------:R-:W-:Y:S02]  /*42f0*/  LEA R42, P4, R104, c[0x0][0x168], 0x1 ;  /* 0x00005a00682a7a11 */ /* 0x000fe400078808ff */
[----:B------:R-:W-:-:S02]  /*4300*/  LEA R46, P2, R106, c[0x0][0x168], 0x1 ;  /* 0x00005a006a2e7a11 */ /* 0x000fc400078408ff */
[----:B------:R-:W-:Y:S02]  /*4310*/  LEA R50, P0, R108, c[0x0][0x168], 0x1 ;  /* 0x00005a006c327a11 */ /* 0x000fe400078008ff */
        /* <DEDUP_REMOVED lines=14> */
[----:B------:R-:W-:Y:S02]  /*4400*/  LEA.HI.X.SX32 R111, R113, c[0x0][0x16c], 0x1, P1 ;  /* 0x00005b00716f7a11 */ /* 0x000fe400008f0eff */
[----:B------:R-:W-:Y:S02]  /*4410*/  LEA.HI.X.SX32 R105, R110, c[0x0][0x16c], 0x1, P4 ;  /* 0x00005b006e697a11 */ /* 0x000fe400020f0eff */
[----:B------:R-:W-:-:S02]  /*4420*/  LEA.HI.X.SX32 R109, R112, c[0x0][0x16c], 0x1, P2 ;  /* 0x00005b00706d7a11 */ /* 0x000fc400010f0eff */
[----:B------:R-:W-:Y:S02]  /*4430*/  LEA.HI.X.SX32 R113, R114, c[0x0][0x16c], 0x1, P0 ;  /* 0x00005b0072717a11 */ /* 0x000fe400000f0eff */
[----:B------:R-:W-:Y:S02]  /*4440*/  LEA R104, P5, R115, c[0x0][0x168], 0x1 ;  /* 0x00005a0073687a11 */ /* 0x000fe400078a08ff */
[----:B------:R-:W-:Y:S02]  /*4450*/  LEA R106, P4, R117, c[0x0][0x168], 0x1 ;  /* 0x00005a00756a7a11 */ /* 0x000fe400078808ff */
[----:B------:R-:W-:Y:S02]  /*4460*/  LEA R108, P3, R119, c[0x0][0x168], 0x1 ;  /* 0x00005a00776c7a11 */ /* 0x000fe400078608ff */
        /* <DEDUP_REMOVED lines=57> */
[----:B------:R-:W-:Y:S02]  /*4800*/  LOP3.LUT R190, R190, 0x1fe, R185, 0x78, !PT ;  /* 0x000001febebe7812 */ /* 0x000fe400078e78b9 */
[----:B------:R-:W-:Y:S02]  /*4810*/  LEA R164, P5, R75, c[0x0][0x168], 0x1 ;  /* 0x00005a004ba47a11 */ /* 0x000fe400078a08ff */
[----:B------:R-:W-:Y:S02]  /*4820*/  LEA R166, P4, R88, c[0x0][0x168], 0x1 ;  /* 0x00005a0058a67a11 */ /* 0x000fe400078808ff */
[----:B------:R-:W-:Y:S02]  /*4830*/  LEA R168, P3, R90, c[0x0][0x168], 0x1 ;  /* 0x00005a005aa87a11 */ /* 0x000fe400078608ff */
[----:B------:R-:W-:-:S02]  /*4840*/  LEA R170, P2, R178, c[0x0][0x168], 0x1 ;  /* 0x00005a00b2aa7a11 */ /* 0x000fc400078408ff */
[----:B------:R-:W-:Y:S02]  /*4850*/  LEA R172, P1, R179, c[0x0][0x168], 0x1 ;  /* 0x00005a00b3ac7a11 */ /* 0x000fe400078208ff */
[----:B------:R-:W-:Y:S02]  /*4860*/  LEA R174, P0, R180, c[0x0][0x168], 0x1 ;  /* 0x00005a00b4ae7a11 */ /* 0x000fe400078008ff */
[----:B------:R-:W-:Y:S02]  /*4870*/  LOP3.LUT R189, R190, 0x40, RZ, 0x3c, !PT ;  /* 0x00000040bebd7812 */ /* 0x000fe400078e3cff */
[----:B------:R-:W-:Y:S02]  /*4880*/  LEA.HI.X.SX32 R175, R75, c[0x0][0x16c], 0x1, P5 ;  /* 0x00005b004baf7a11 */ /* 0x000fe400028f0eff */
[----:B------:R-:W-:Y:S02]  /*4890*/  LEA.HI.X.SX32 R176, R88, c[0x0][0x16c], 0x1, P4 ;  /* 0x00005b0058b07a11 */ /* 0x000fe400020f0eff */
[----:B------:R-:W-:-:S02]  /*48a0*/  LEA.HI.X.SX32 R177, R90, c[0x0][0x16c], 0x1, P3 ;  /* 0x00005b005ab17a11 */ /* 0x000fc400018f0eff */
[----:B------:R-:W-:Y:S02]  /*48b0*/  LEA.HI.X.SX32 R178, R178, c[0x0][0x16c], 0x1, P2 ;  /* 0x00005b00b2b27a11 */ /* 0x000fe400010f0eff */
[----:B------:R-:W-:Y:S02]  /*48c0*/  LEA.HI.X.SX32 R179, R179, c[0x0][0x16c], 0x1, P1 ;  /* 0x00005b00b3b37a11 */ /* 0x000fe400008f0eff */
[----:B------:R-:W-:Y:S02]  /*48d0*/  LEA.HI.X.SX32 R180, R180, c[0x0][0x16c], 0x1, P0 ;  /* 0x00005b00b4b47a11 */ /* 0x000fe400000f0eff */
.L_x_3:
[----:B------:R-:W-:Y:S02]  /*48e0*/  ISETP.GE.AND P0, PT, R197, UR4, PT ;  /* 0x00000004c5007c0c */ /* 0x000fe4000bf06270 */
[----:B------:R-:W-:Y:S02]  /*48f0*/  ISETP.GE.AND P4, PT, R196, UR4, PT ;  /* 0x00000004c4007c0c */ /* 0x000fe4000bf86270 */
[C---:B------:R-:W-:Y:S02]  /*4900*/  IADD3 R52, P1, R198.reuse, R6, RZ ;  /* 0x00000006c6347210 */ /* 0x040fe40007f3e0ff */
[----:B------:R-:W-:-:S02]  /*4910*/  IADD3 R54, P2, R198, R5, RZ ;  /* 0x00000005c6367210 */ /* 0x000fc40007f5e0ff */
[----:B------:R-:W-:Y:S01]  /*4920*/  PRMT R58, RZ, 0x7610, R58 ;  /* 0x00007610ff3a7816 */ /* 0x000fe2000000003a */
[C---:B------:R-:W-:Y:S01]  /*4930*/  IMAD.X R53, R199.reuse, 0x1, R10, P1 ;  /* 0x00000001c7357824 */ /* 0x040fe200008e060a */
[----:B------:R-:W-:Y:S01]  /*4940*/  PRMT R57, RZ, 0x7610, R57 ;  /* 0x00007610ff397816 */ /* 0x000fe20000000039 */
[----:B------:R-:W-:Y:S01]  /*4950*/  IMAD.X R55, R199, 0x1, R9, P2 ;  /* 0x00000001c7377824 */ /* 0x000fe200010e0609 */
[----:B------:R-:W-:Y:S02]  /*4960*/  ISETP.GE.AND P1, PT, R195, UR4, PT ;  /* 0x00000004c3007c0c */ /* 0x000fe4000bf26270 */
[----:B------:R-:W-:Y:S01]  /*4970*/  ISETP.GE.AND P2, PT, R194, UR4, PT ;  /* 0x00000004c2007c0c */ /* 0x000fe2000bf46270 */
[----:B------:R0:W2:Y:S04]  /*4980*/  @!P0 LDG.E.U16 R58, [R52.64] ;  /* 0x00000006343a8981 */ /* 0x0000a8000c1e1500 */
[----:B------:R1:W3:Y:S01]  /*4990*/  @!P4 LDG.E.U16 R57, [R54.64] ;  /* 0x000000063639c981 */ /* 0x0002e2000c1e1500 */
[----:B------:R-:W-:-:S02]  /*49a0*/  IADD3 R60, P4, R198, R3, RZ ;  /* 0x00000003c63c7210 */ /* 0x000fc40007f9e0ff */
[----:B0-----:R-:W-:Y:S02]  /*49b0*/  IADD3 R52, P3, R198, R4, RZ ;  /* 0x00000004c6347210 */ /* 0x001fe40007f7e0ff */
[----:B------:R-:W-:Y:S02]  /*49c0*/  PRMT R56, RZ, 0x7610, R56 ;  /* 0x00007610ff387816 */ /* 0x000fe40000000038 */
[----:B------:R-:W-:Y:S01]  /*49d0*/  PRMT R247, RZ, 0x7610, R247 ;  /* 0x00007610fff77816 */ /* 0x000fe200000000f7 */
[C---:B------:R-:W-:Y:S01]  /*49e0*/  IMAD.X R53, R199.reuse, 0x1, R8, P3 ;  /* 0x00000001c7357824 */ /* 0x040fe200018e0608 */
[----:B------:R-:W-:-:S04]  /*49f0*/  IADD3.X R61, R199, R7, RZ, P4, !PT ;  /* 0x00000007c73d7210 */ /* 0x000fc800027fe4ff */
[----:B------:R0:W4:Y:S04]  /*4a00*/  @!P1 LDG.E.U16 R56, [R52.64] ;  /* 0x0000000634389981 */ /* 0x000128000c1e1500 */
[----:B------:R5:W2:Y:S04]  /*4a10*/  @!P2 LDG.E.U16 R247, [R60.64] ;  /* 0x000000063cf7a981 */ /* 0x000aa8000c1e1500 */
[----:B------:R-:W-:Y:S01]  /*4a20*/  BAR.SYNC.DEFER_BLOCKING 0x0 ;  /* 0x0000000000007b1d */ /* 0x000fe20000010000 */
[----:B------:R-:W-:Y:S02]  /*4a30*/  ISETP.GE.AND P0, PT, R193, UR4, PT ;  /* 0x00000004c1007c0c */ /* 0x000fe4000bf06270 */
[----:B0-----:R-:W-:-:S02]  /*4a40*/  IADD3 R52, P1, R174, R12, RZ ;  /* 0x0000000cae347210 */ /* 0x001fc40007f3e0ff */
[----:B------:R-:W-:-:S03]  /*4a50*/  PRMT R246, RZ, 0x7610, R246 ;  /* 0x00007610fff67816 */ /* 0x000fc600000000f6 */
[----:B------:R-:W-:Y:S01]  /*4a60*/  IMAD.X R53, R180, 0x1, R11, P1 ;  /* 0x00000001b4357824 */ /* 0x000fe200008e060b */
[----:B-----5:R-:W-:Y:S02]  /*4a70*/  IADD3 R60, P1, R170, R12, RZ ;  /* 0x0000000caa3c7210 */ /* 0x020fe40007f3e0ff */
[----:B------:R-:W-:-:S03]  /*4a80*/  PRMT R245, RZ, 0x7610, R245 ;  /* 0x00007610fff57816 */ /* 0x000fc600000000f5 */
[----:B------:R-:W-:Y:S01]  /*4a90*/  IMAD.X R61, R178, 0x1, R11, P1 ;  /* 0x00000001b23d7824 */ /* 0x000fe200008e060b */
[-C--:B-1----:R-:W-:Y:S02]  /*4aa0*/  IADD3 R54, P3, R13, R12.reuse, RZ ;  /* 0x0000000c0d367210 */ /* 0x082fe40007f7e0ff */
[----:B------:R-:W-:Y:S01]  /*4ab0*/  PRMT R243, RZ, 0x7610, R243 ;  /* 0x00007610fff37816 */ /* 0x000fe200000000f3 */
[----:B------:R0:W5:Y:S04]  /*4ac0*/  @!P0 LDG.E.U16 R246, [R52.64] ;  /* 0x0000000634f68981 */ /* 0x000168000c1e1500 */
[----:B------:R1:W2:Y:S01]  /*4ad0*/  @!P0 LDG.E.U16 R245, [R60.64] ;  /* 0x000000063cf58981 */ /* 0x0002a2000c1e1500 */
[----:B0-----:R-:W-:-:S05]  /*4ae0*/  IADD3 R52, P1, R162, R12, RZ ;  /* 0x0000000ca2347210 */ /* 0x001fca0007f3e0ff */
[--C-:B------:R-:W-:Y:S01]  /*4af0*/  IMAD.X R53, R173, 0x1, R11.reuse, P1 ;  /* 0x00000001ad357824 */ /* 0x100fe200008e060b */
[----:B-1----:R-:W-:Y:S01]  /*4b00*/  IADD3 R60, P1, R158, R12, RZ ;  /* 0x0000000c9e3c7210 */ /* 0x002fe20007f3e0ff */
[--C-:B------:R-:W-:Y:S01]  /*4b10*/  IMAD.X R55, R19, 0x1, R11.reuse, P3 ;  /* 0x0000000113377824 */ /* 0x100fe200018e060b */
[----:B------:R-:W-:Y:S02]  /*4b20*/  PRMT R214, RZ, 0x7610, R214 ;  /* 0x00007610ffd67816 */ /* 0x000fe400000000d6 */
[----:B------:R0:W2:Y:S01]  /*4b30*/  @!P0 LDG.E.U16 R243, [R52.64] ;  /* 0x0000000634f38981 */ /* 0x0000a2000c1e1500 */
[----:B------:R-:W-:Y:S01]  /*4b40*/  IMAD.X R61, R169, 0x1, R11, P1 ;  /* 0x00000001a93d7824 */ /* 0x000fe200008e060b */
[----:B------:R-:W-:Y:S02]  /*4b50*/  PRMT R242, RZ, 0x7610, R242 ;  /* 0x00007610fff27816 */ /* 0x000fe400000000f2 */
[----:B------:R1:W2:Y:S01]  /*4b60*/  @!P0 LDG.E.U16 R214, [R54.64] ;  /* 0x0000000636d68981 */ /* 0x0002a2000c1e1500 */
[----:B------:R-:W-:-:S03]  /*4b70*/  PRMT R240, RZ, 0x7610, R240 ;  /* 0x00007610fff07816 */ /* 0x000fc600000000f0 */
[----:B------:R1:W2:Y:S01]  /*4b80*/  @!P0 LDG.E.U16 R242, [R60.64] ;  /* 0x000000063cf28981 */ /* 0x0002a2000c1e1500 */
[-C--:B0-----:R-:W-:Y:S02]  /*4b90*/  IADD3 R52, P1, R150, R12.reuse, RZ ;  /* 0x0000000c96347210 */ /* 0x081fe40007f3e0ff */
[----:B-1----:R-:W-:-:S03]  /*4ba0*/  IADD3 R54, P2, R166, R12, RZ ;  /* 0x0000000ca6367210 */ /* 0x002fc60007f5e0ff */
[--C-:B------:R-:W-:Y:S01]  /*4bb0*/  IMAD.X R53, R161, 0x1, R11.reuse, P1 ;  /* 0x00000001a1357824 */ /* 0x100fe200008e060b */
[----:B------:R-:W-:Y:S02]  /*4bc0*/  PRMT R244, RZ, 0x7610, R244 ;  /* 0x00007610fff47816 */ /* 0x000fe400000000f4 */
[----:B------:R-:W-:Y:S01]  /*4bd0*/  IADD3 R60, P1, R146, R12, RZ ;  /* 0x0000000c923c7210 */ /* 0x000fe20007f3e0ff */
[----:B------:R-:W-:Y:S01]  /*4be0*/  IMAD.X R55, R176, 0x1, R11, P2 ;  /* 0x00000001b0377824 */ /* 0x000fe200010e060b */
[----:B------:R0:W2:Y:S01]  /*4bf0*/  @!P0 LDG.E.U16 R240, [R52.64] ;  /* 0x0000000634f08981 */ /* 0x0000a2000c1e1500 */
[----:B------:R-:W-:Y:S02]  /*4c00*/  PRMT R239, RZ, 0x7610, R239 ;  /* 0x00007610ffef7816 */ /* 0x000fe400000000ef */
[----:B------:R-:W-:Y:S01]  /*4c10*/  IMAD.X R61, R157, 0x1, R11, P1 ;  /* 0x000000019d3d7824 */ /* 0x000fe200008e060b */
[----:B------:R1:W2:Y:S01]  /*4c20*/  @!P0 LDG.E.U16 R244, [R54.64] ;  /* 0x0000000636f48981 */ /* 0x0002a2000c1e1500 */
[----:B------:R-:W-:-:S03]  /*4c30*/  PRMT R237, RZ, 0x7610, R237 ;  /* 0x00007610ffed7816 */ /* 0x000fc600000000ed */
[----:B------:R1:W2:Y:S01]  /*4c40*/  @!P0 LDG.E.U16 R239, [R60.64] ;  /* 0x000000063cef8981 */ /* 0x0002a2000c1e1500 */
[-C--:B0-----:R-:W-:Y:S02]  /*4c50*/  IADD3 R52, P1, R138, R12.reuse, RZ ;  /* 0x0000000c8a347210 */ /* 0x081fe40007f3e0ff */
[----:B-1----:R-:W-:-:S03]  /*4c60*/  IADD3 R54, P2, R154, R12, RZ ;  /* 0x0000000c9a367210 */ /* 0x002fc60007f5e0ff */
[----:B------:R-:W-:Y:S01]  /*4c70*/  IMAD.X R53, R149, 0x1, R11, P1 ;  /* 0x0000000195357824 */ /* 0x000fe200008e060b */
[----:B------:R-:W-:Y:S02]  /*4c80*/  PRMT R241, RZ, 0x7610, R241 ;  /* 0x00007610fff17816 */ /* 0x000fe400000000f1 */
[----:B------:R-:W-:Y:S01]  /*4c90*/  IADD3 R60, P1, R134, R12, RZ ;  /* 0x0000000c863c7210 */ /* 0x000fe20007f3e0ff */
[----:B------:R-:W-:Y:S01]  /*4ca0*/  IMAD.X R55, R165, 0x1, R11, P2 ;  /* 0x00000001a5377824 */ /* 0x000fe200010e060b */
[----:B------:R0:W2:Y:S01]  /*4cb0*/  @!P0 LDG.E.U16 R237, [R52.64] ;  /* 0x0000000634ed8981 */ /* 0x0000a2000c1e1500 */
[----:B------:R-:W-:Y:S02]  /*4cc0*/  PRMT R236, RZ, 0x7610, R236 ;  /* 0x00007610ffec7816 */ /* 0x000fe400000000ec */
[----:B------:R-:W-:Y:S01]  /*4cd0*/  IADD3.X R61, R145, R11, RZ, P1, !PT ;  /* 0x0000000b913d7210 */ /* 0x000fe20000ffe4ff */
        /* <DEDUP_REMOVED lines=13> */
[----:B------:R-:W-:-:S02]  /*4db0*/  PRMT R231, RZ, 0x7610, R231 ;  /* 0x00007610ffe77816 */ /* 0x000fc400000000e7 */
[----:B------:R-:W-:Y:S01]  /*4dc0*/  PRMT R235, RZ, 0x7610, R235 ;  /* 0x00007610ffeb7816 */ /* 0x000fe200000000eb */
[----:B------:R1:W2:Y:S01]  /*4dd0*/  @!P0 LDG.E.U16 R233, [R60.64] ;  /* 0x000000063ce98981 */ /* 0x0002a2000c1e1500 */
[-C--:B0-----:R-:W-:Y:S02]  /*4de0*/  IADD3 R52, P1, R114, R12.reuse, RZ ;  /* 0x0000000c72347210 */ /* 0x081fe40007f3e0ff */
[----:B-1----:R-:W-:-:S03]  /*4df0*/  IADD3 R54, P2, R130, R12, RZ ;  /* 0x0000000c82367210 */ /* 0x002fc60007f5e0ff */
[--C-:B------:R-:W-:Y:S01]  /*4e00*/  IMAD.X R53, R125, 0x1, R11.reuse, P1 ;  /* 0x000000017d357824 */ /* 0x100fe200008e060b */
[----:B------:R-:W-:Y:S01]  /*4e10*/  IADD3 R60, P1, R110, R12, RZ ;  /* 0x0000000c6e3c7210 */ /* 0x000fe20007f3e0ff */
[----:B------:R-:W-:-:S03]  /*4e20*/  IMAD.X R55, R141, 0x1, R11, P2 ;  /* 0x000000018d377824 */ /* 0x000fc600010e060b */
[----:B------:R0:W2:Y:S01]  /*4e30*/  @!P0 LDG.E.U16 R231, [R52.64] ;  /* 0x0000000634e78981 */ /* 0x0000a2000c1e1500 */
[----:B------:R-:W-:Y:S01]  /*4e40*/  PRMT R230, RZ, 0x7610, R230 ;  /* 0x00007610ffe67816 */ /* 0x000fe200000000e6 */
[----:B------:R-:W-:Y:S02]  /*4e50*/  IMAD.X R61, R121, 0x1, R11, P1 ;  /* 0x00000001793d7824 */ /* 0x000fe400008e060b */
[----:B------:R1:W2:Y:S01]  /*4e60*/  @!P0 LDG.E.U16 R235, [R54.64] ;  /* 0x0000000636eb8981 */ /* 0x0002a2000c1e1500 */
[----:B------:R-:W-:Y:S02]  /*4e70*/  PRMT R232, RZ, 0x7610, R232 ;  /* 0x00007610ffe87816 */ /* 0x000fe400000000e8 */
        /* <DEDUP_REMOVED lines=20> */
[----:B------:R-:W-:Y:S02]  /*4fc0*/  PRMT R224, RZ, 0x7610, R224 ;  /* 0x00007610ffe07816 */ /* 0x000fe400000000e0 */
[----:B------:R-:W-:Y:S01]  /*4fd0*/  IADD3.X R61, R97, R11, RZ, P1, !PT ;  /* 0x0000000b613d7210 */ /* 0x000fe20000ffe4ff */
        /* <DEDUP_REMOVED lines=18> */
[--C-:B------:R-:W-:Y:S02]  /*5100*/  IMAD.X R53, R37, 0x1, R11.reuse, P1 ;  /* 0x0000000125357824 */ /* 0x100fe400008e060b */
[----:B------:R-:W-:Y:S01]  /*5110*/  IMAD.X R55, R93, 0x1, R11, P2 ;  /* 0x000000015d377824 */ /* 0x000fe200010e060b */
[----:B------:R-:W-:Y:S02]  /*5120*/  IADD3 R60, P1, R22, R12, RZ ;  /* 0x0000000c163c7210 */ /* 0x000fe40007f3e0ff */
[----:B------:R0:W2:Y:S01]  /*5130*/  @!P0 LDG.E.U16 R219, [R52.64] ;  /* 0x0000000634db8981 */ /* 0x0000a2000c1e1500 */
[----:B------:R-:W-:-:S03]  /*5140*/  PRMT R218, RZ, 0x7610, R218 ;  /* 0x00007610ffda7816 */ /* 0x000fc600000000da */
[----:B------:R1:W2:Y:S01]  /*5150*/  @!P0 LDG.E.U16 R223, [R54.64] ;  /* 0x0000000636df8981 */ /* 0x0002a2000c1e1500 */
[--C-:B------:R-:W-:Y:S01]  /*5160*/  IMAD.X R61, R33, 0x1, R11.reuse, P1 ;  /* 0x00000001213d7824 */ /* 0x100fe200008e060b */
[----:B------:R-:W-:Y:S02]  /*5170*/  PRMT R220, RZ, 0x7610, R220 ;  /* 0x00007610ffdc7816 */ /* 0x000fe400000000dc */
[-C--:B0-----:R-:W-:Y:S02]  /*5180*/  IADD3 R52, P1, R16, R12.reuse, RZ ;  /* 0x0000000c10347210 */ /* 0x081fe40007f3e0ff */
[----:B------:R0:W2:Y:S01]  /*5190*/  @!P0 LDG.E.U16 R218, [R60.64] ;  /* 0x000000063cda8981 */ /* 0x0000a2000c1e1500 */
[----:B-1----:R-:W-:Y:S02]  /*51a0*/  IADD3 R54, P2, R30, R12, RZ ;  /* 0x0000000c1e367210 */ /* 0x002fe40007f5e0ff */
[----:B------:R-:W-:Y:S01]  /*51b0*/  IMAD.X R53, R25, 0x1, R11, P1 ;  /* 0x0000000119357824 */ /* 0x000fe200008e060b */
[----:B------:R-:W-:-:S02]  /*51c0*/  PRMT R216, RZ, 0x7610, R216 ;  /* 0x00007610ffd87816 */ /* 0x000fc400000000d8 */
[----:B------:R-:W-:Y:S01]  /*51d0*/  IMAD.X R55, R41, 0x1, R11, P2 ;  /* 0x0000000129377824 */ /* 0x000fe200010e060b */
[----:B0-----:R-:W-:-:S03]  /*51e0*/  IADD3 R60, P1, R14, R12, RZ ;  /* 0x0000000c0e3c7210 */ /* 0x001fc60007f3e0ff */
[----:B------:R0:W2:Y:S01]  /*51f0*/  @!P0 LDG.E.U16 R216, [R52.64] ;  /* 0x0000000634d88981 */ /* 0x0000a2000c1e1500 */
[----:B------:R-:W-:-:S03]  /*5200*/  PRMT R215, RZ, 0x7610, R215 ;  /* 0x00007610ffd77816 */ /* 0x000fc600000000d7 */
[----:B------:R1:W2:Y:S01]  /*5210*/  @!P0 LDG.E.U16 R220, [R54.64] ;  /* 0x0000000636dc8981 */ /* 0x0002a2000c1e1500 */
[----:B------:R-:W-:Y:S01]  /*5220*/  IMAD.X R61, R21, 0x1, R11, P1 ;  /* 0x00000001153d7824 */ /* 0x000fe200008e060b */
        /* <DEDUP_REMOVED lines=11> */
[----:B------:R-:W-:Y:S02]  /*52e0*/  IADD3.X R61, R175, R11, RZ, P1, !PT ;  /* 0x0000000baf3d7210 */ /* 0x000fe40000ffe4ff */
[----:B------:R-:W-:Y:S02]  /*52f0*/  PRMT R213, RZ, 0x7610, R213 ;  /* 0x00007610ffd57816 */ /* 0x000fe400000000d5 */
[-C--:B0-----:R-:W-:Y:S01]  /*5300*/  IADD3 R52, P1, R156, R12.reuse, RZ ;  /* 0x0000000c9c347210 */ /* 0x081fe20007f3e0ff */
[----:B------:R0:W2:Y:S01]  /*5310*/  @!P0 LDG.E.U16 R211, [R60.64] ;  /* 0x000000063cd38981 */ /* 0x0000a2000c1e1500 */
[----:B-1----:R-:W-:-:S03]  /*5320*/  IADD3 R54, P2, R172, R12, RZ ;  /* 0x0000000cac367210 */ /* 0x002fc60007f5e0ff */
[----:B------:R-:W-:Y:S01]  /*5330*/  IMAD.X R53, R167, 0x1, R11, P1 ;  /* 0x00000001a7357824 */ /* 0x000fe200008e060b */
[----:B------:R-:W-:Y:S01]  /*5340*/  PRMT R209, RZ, 0x7610, R209 ;  /* 0x00007610ffd17816 */ /* 0x000fe200000000d1 */
[----:B------:R-:W-:Y:S01]  /*5350*/  IMAD.X R55, R179, 0x1, R11, P2 ;  /* 0x00000001b3377824 */ /* 0x000fe200010e060b */
[----:B0-----:R-:W-:-:S04]  /*5360*/  IADD3 R60, P1, R152, R12, RZ ;  /* 0x0000000c983c7210 */ /* 0x001fc80007f3e0ff */
[----:B------:R0:W2:Y:S04]  /*5370*/  @!P0 LDG.E.U16 R209, [R52.64] ;  /* 0x0000000634d18981 */ /* 0x0000a8000c1e1500 */
[----:B------:R1:W2:Y:S01]  /*5380*/  @!P0 LDG.E.U16 R213, [R54.64] ;  /* 0x0000000636d58981 */ /* 0x0002a2000c1e1500 */
[----:B------:R-:W-:Y:S01]  /*5390*/  IMAD.X R61, R163, 0x1, R11, P1 ;  /* 0x00000001a33d7824 */ /* 0x000fe200008e060b */
[----:B------:R-:W-:Y:S02]  /*53a0*/  PRMT R208, RZ, 0x7610, R208 ;  /* 0x00007610ffd07816 */ /* 0x000fe400000000d0 */
[----:B------:R-:W-:Y:S02]  /*53b0*/  PRMT R210, RZ, 0x7610, R210 ;  /* 0x00007610ffd27816 */ /* 0x000fe400000000d2 */
[----:B0-----:R-:W-:-:S02]  /*53c0*/  IADD3 R52, P1, R144, R12, RZ ;  /* 0x0000000c90347210 */ /* 0x001fc40007f3e0ff */
[----:B------:R0:W2:Y:S01]  /*53d0*/  @!P0 LDG.E.U16 R208, [R60.64] ;  /* 0x000000063cd08981 */ /* 0x0000a2000c1e1500 */
[----:B-1----:R-:W-:Y:S02]  /*53e0*/  IADD3 R54, P2, R160, R12, RZ ;  /* 0x0000000ca0367210 */ /* 0x002fe40007f5e0ff */
[----:B------:R-:W-:-:S03]  /*53f0*/  IMAD.X R53, R155, 0x1, R11, P1 ;  /* 0x000000019b357824 */ /* 0x000fc600008e060b */
[----:B------:R-:W-:Y:S01]  /*5400*/  IMAD.X R55, R171, 0x1, R11, P2 ;  /* 0x00000001ab377824 */ /* 0x000fe200010e060b */
[----:B------:R-:W-:Y:S02]  /*5410*/  PRMT R206, RZ, 0x7610, R206 ;  /* 0x00007610ffce7816 */ /* 0x000fe400000000ce */
[----:B0-----:R-:W-:Y:S02]  /*5420*/  IADD3 R60, P1, R140, R12, RZ ;  /* 0x0000000c8c3c7210 */ /* 0x001fe40007f3e0ff */
[----:B------:R0:W2:Y:S01]  /*5430*/  @!P0 LDG.E.U16 R210, [R54.64] ;  /* 0x0000000636d28981 */ /* 0x0000a2000c1e1500 */
[----:B------:R-:W-:Y:S02]  /*5440*/  PRMT R207, RZ, 0x7610, R207 ;  /* 0x00007610ffcf7816 */ /* 0x000fe400000000cf */
[----:B------:R-:W-:Y:S01]  /*5450*/  IMAD.X R61, R151, 0x1, R11, P1 ;  /* 0x00000001973d7824 */ /* 0x000fe200008e060b */
[----:B------:R1:W2:Y:S01]  /*5460*/  @!P0 LDG.E.U16 R206, [R52.64] ;  /* 0x0000000634ce8981 */ /* 0x0002a2000c1e1500 */
[----:B------:R-:W-:-:S02]  /*5470*/  PRMT R205, RZ, 0x7610, R205 ;  /* 0x00007610ffcd7816 */ /* 0x000fc400000000cd */
[----:B0-----:R-:W-:-:S04]  /*5480*/  IADD3 R54, P2, R148, R12, RZ ;  /* 0x0000000c94367210 */ /* 0x001fc80007f5e0ff */
[----:B------:R0:W2:Y:S01]  /*5490*/  @!P0 LDG.E.U16 R205, [R60.64] ;  /* 0x000000063ccd8981 */ /* 0x0000a2000c1e1500 */
[----:B-1----:R-:W-:Y:S01]  /*54a0*/  IADD3 R52, P1, R132, R12, RZ ;  /* 0x0000000c84347210 */ /* 0x002fe20007f3e0ff */
[----:B------:R-:W-:Y:S01]  /*54b0*/  IMAD.X R55, R159, 0x1, R11, P2 ;  /* 0x000000019f377824 */ /* 0x000fe200010e060b */
[----:B------:R-:W-:-:S03]  /*54c0*/  PRMT R203, RZ, 0x7610, R203 ;  /* 0x00007610ffcb7816 */ /* 0x000fc600000000cb */
[--C-:B------:R-:W-:Y:S01]  /*54d0*/  IMAD.X R53, R143, 0x1, R11.reuse, P1 ;  /* 0x000000018f357824 */ /* 0x100fe200008e060b */
[----:B------:R1:W2:Y:S01]  /*54e0*/  @!P0 LDG.E.U16 R207, [R54.64] ;  /* 0x0000000636cf8981 */ /* 0x0002a2000c1e1500 */
[-C--:B0-----:R-:W-:Y:S02]  /*54f0*/  IADD3 R60, P1, R128, R12.reuse, RZ ;  /* 0x0000000c803c7210 */ /* 0x081fe40007f3e0ff */
[----:B------:R-:W-:Y:S01]  /*5500*/  PRMT R204, RZ, 0x7610, R204 ;  /* 0x00007610ffcc7816 */ /* 0x000fe200000000cc */
[----:B------:R0:W2:Y:S01]  /*5510*/  @!P0 LDG.E.U16 R203, [R52.64] ;  /* 0x0000000634cb8981 */ /* 0x0000a2000c1e1500 */
[-C--:B-1----:R-:W-:Y:S01]  /*5520*/  IADD3 R54, P2, R136, R12.reuse, RZ ;  /* 0x0000000c88367210 */ /* 0x082fe20007f5e0ff */
[----:B------:R-:W-:Y:S01]  /*5530*/  IMAD.X R61, R139, 0x1, R11, P1 ;  /* 0x000000018b3d7824 */ /* 0x000fe200008e060b */
[----:B0-----:R-:W-:-:S03]  /*5540*/  IADD3 R52, P1, R120, R12, RZ ;  /* 0x0000000c78347210 */ /* 0x001fc60007f3e0ff */
[--C-:B------:R-:W-:Y:S01]  /*5550*/  IMAD.X R55, R147, 0x1, R11.reuse, P2 ;  /* 0x0000000193377824 */ /* 0x100fe200010e060b */
[----:B------:R-:W-:Y:S02]  /*5560*/  PRMT R202, RZ, 0x7610, R202 ;  /* 0x00007610ffca7816 */ /* 0x000fe400000000ca */
[----:B------:R-:W-:Y:S01]  /*5570*/  PRMT R200, RZ, 0x7610, R200 ;  /* 0x00007610ffc87816 */ /* 0x000fe200000000c8 */
[----:B------:R-:W-:Y:S01]  /*5580*/  IMAD.X R53, R131, 0x1, R11, P1 ;  /* 0x0000000183357824 */ /* 0x000fe200008e060b */
[----:B------:R0:W2:Y:S01]  /*5590*/  @!P0 LDG.E.U16 R204, [R54.64] ;  /* 0x0000000636cc8981 */ /* 0x0000a2000c1e1500 */
[----:B------:R-:W-:-:S03]  /*55a0*/  PRMT R201, RZ, 0x7610, R201 ;  /* 0x00007610ffc97816 */ /* 0x000fc600000000c9 */
[----:B------:R1:W2:Y:S04]  /*55b0*/  @!P0 LDG.E.U16 R202, [R60.64] ;  /* 0x000000063cca8981 */ /* 0x0002a8000c1e1500 */
[----:B------:R3:W2:Y:S01]  /*55c0*/  @!P0 LDG.E.U16 R200, [R52.64] ;  /* 0x0000000634c88981 */ /* 0x0006a2000c1e1500 */
[-C--:B0-----:R-:W-:Y:S02]  /*55d0*/  IADD3 R54, P2, R124, R12.reuse, RZ ;  /* 0x0000000c7c367210 */ /* 0x081fe40007f5e0ff */
[----:B-1----:R-:W-:-:S03]  /*55e0*/  IADD3 R60, P1, R116, R12, RZ ;  /* 0x0000000c743c7210 */ /* 0x002fc60007f3e0ff */
[----:B------:R-:W-:Y:S01]  /*55f0*/  IMAD.X R55, R135, 0x1, R11, P2 ;  /* 0x0000000187377824 */ /* 0x000fe200010e060b */
[----:B---3--:R-:W-:-:S04]  /*5600*/  IADD3 R52, P2, R112, R12, RZ ;  /* 0x0000000c70347210 */ /* 0x008fc80007f5e0ff */
[----:B------:R0:W3:Y:S01]  /*5610*/  @!P0 LDG.E.U16 R201, [R54.64] ;  /* 0x0000000636c98981 */ /* 0x0000e2000c1e1500 */
[----:B------:R-:W-:Y:S02]  /*5620*/  IADD3.X R61, R127, R11, RZ, P1, !PT ;  /* 0x0000000b7f3d7210 */ /* 0x000fe40000ffe4ff */
[----:B------:R-:W-:Y:S01]  /*5630*/  PRMT R90, RZ, 0x7610, R90 ;  /* 0x00007610ff5a7816 */ /* 0x000fe2000000005a */
[----:B------:R-:W-:Y:S01]  /*5640*/  IMAD.X R53, R123, 0x1, R11, P2 ;  /* 0x000000017b357824 */ /* 0x000fe200010e060b */
[----:B------:R-:W-:-:S04]  /*5650*/  PRMT R89, RZ, 0x7610, R89 ;  /* 0x00007610ff597816 */ /* 0x000fc80000000059 */
[----:B------:R1:W2:Y:S01]  /*5660*/  @!P0 LDG.E.U16 R90, [R52.64] ;  /* 0x00000006345a8981 */ /* 0x0002a2000c1e1500 */
[----:B0-----:R-:W-:-:S05]  /*5670*/  IADD3 R54, P1, R108, R12, RZ ;  /* 0x0000000c6c367210 */ /* 0x001fca0007f3e0ff */
[----:B------:R-:W-:Y:S01]  /*5680*/  IMAD.X R55, R119, 0x1, R11, P1 ;  /* 0x0000000177377824 */ /* 0x000fe200008e060b */
[----:B-1----:R-:W-:-:S04]  /*5690*/  IADD3 R52, P1, R104, R12, RZ ;  /* 0x0000000c68347210 */ /* 0x002fc80007f3e0ff */
[----:B------:R0:W2:Y:S01]  /*56a0*/  @!P0 LDG.E.U16 R89, [R54.64] ;  /* 0x0000000636598981 */ /* 0x0000a2000c1e1500 */
[----:B------:R-:W-:Y:S01]  /*56b0*/  PRMT R88, RZ, 0x7610, R88 ;  /* 0x00007610ff587816 */ /* 0x000fe20000000058 */
[----:B------:R-:W-:-:S05]  /*56c0*/  IMAD.X R53, R115, 0x1, R11, P1 ;  /* 0x0000000173357824 */ /* 0x000fca00008e060b */
[----:B------:R1:W2:Y:S01]  /*56d0*/  @!P0 LDG.E.U16 R88, [R52.64] ;  /* 0x0000000634588981 */ /* 0x0002a2000c1e1500 */
[----:B0-----:R-:W-:-:S05]  /*56e0*/  IADD3 R54, P1, R100, R12, RZ ;  /* 0x0000000c64367210 */ /* 0x001fca0007f3e0ff */
[----:B------:R-:W-:Y:S01]  /*56f0*/  IMAD.X R55, R111, 0x1, R11, P1 ;  /* 0x000000016f377824 */ /* 0x000fe200008e060b */
[----:B-1----:R-:W-:Y:S02]  /*5700*/  IADD3 R52, P1, R96, R12, RZ ;  /* 0x0000000c60347210 */ /* 0x002fe40007f3e0ff */
[----:B------:R-:W-:-:S03]  /*5710*/  PRMT R74, RZ, 0x7610, R74 ;  /* 0x00007610ff4a7816 */ /* 0x000fc6000000004a */
[----:B------:R-:W-:-:S05]  /*5720*/  IMAD.X R53, R107, 0x1, R11, P1 ;  /* 0x000000016b357824 */ /* 0x000fca00008e060b */
[----:B------:R0:W2:Y:S01]  /*5730*/  @!P0 LDG.E.U16 R74, [R52.64] ;  /* 0x00000006344a8981 */ /* 0x0000a2000c1e1500 */
[----:B------:R-:W-:Y:S02]  /*5740*/  PRMT R73, RZ, 0x7610, R73 ;  /* 0x00007610ff497816 */ /* 0x000fe40000000049 */
[----:B0-----:R-:W-:-:S05]  /*5750*/  IADD3 R52, P1, R92, R12, RZ ;  /* 0x0000000c5c347210 */ /* 0x001fca0007f3e0ff */
[----:B------:R-:W-:-:S05]  /*5760*/  IMAD.X R53, R103, 0x1, R11, P1 ;  /* 0x0000000167357824 */ /* 0x000fca00008e060b */
[----:B------:R0:W2:Y:S01]  /*5770*/  @!P0 LDG.E.U16 R73, [R52.64] ;  /* 0x0000000634498981 */ /* 0x0000a2000c1e1500 */
[----:B------:R-:W-:Y:S02]  /*5780*/  PRMT R72, RZ, 0x7610, R72 ;  /* 0x00007610ff487816 */ /* 0x000fe40000000048 */
[----:B0-----:R-:W-:-:S05]  /*5790*/  IADD3 R52, P1, R48, R12, RZ ;  /* 0x0000000c30347210 */ /* 0x001fca0007f3e0ff */
[----:B------:R-:W-:-:S05]  /*57a0*/  IMAD.X R53, R99, 0x1, R11, P1 ;  /* 0x0000000163357824 */ /* 0x000fca00008e060b */
[----:B------:R0:W3:Y:S01]  /*57b0*/  @!P0 LDG.E.U16 R72, [R52.64] ;  /* 0x0000000634488981 */ /* 0x0000e2000c1e1500 */
        /* <DEDUP_REMOVED lines=14> */
[----:B------:R-:W-:Y:S01]  /*58a0*/  IMAD.X R53, R43, 0x1, R11, P1 ;  /* 0x000000012b357824 */ /* 0x000fe200008e060b */
[----:B------:R-:W-:-:S04]  /*58b0*/  PRMT R63, RZ, 0x7610, R63 ;  /* 0x00007610ff3f7816 */ /* 0x000fc8000000003f */
[----:B------:R0:W3:Y:S02]  /*58c0*/  @!P0 LDG.E.U16 R64, [R52.64] ;  /* 0x0000000634408981 */ /* 0x0000e4000c1e1500 */
[----:B0-----:R-:W-:-:S04]  /*58d0*/  IADD3 R52, P1, R28, R12, RZ ;  /* 0x0000000c1c347210 */ /* 0x001fc80007f3e0ff */
[----:B------:R-:W-:-:S05]  /*58e0*/  IADD3.X R53, R39, R11, RZ, P1, !PT ;  /* 0x0000000b27357210 */ /* 0x000fca0000ffe4ff */
[----:B------:R0:W3:Y:S01]  /*58f0*/  @!P0 LDG.E.U16 R63, [R52.64] ;  /* 0x00000006343f8981 */ /* 0x0000e2000c1e1500 */
[----:B------:R-:W-:Y:S02]  /*5900*/  PRMT R59, RZ, 0x7610, R59 ;  /* 0x00007610ff3b7816 */ /* 0x000fe4000000003b */
[----:B0-----:R-:W-:-:S05]  /*5910*/  IADD3 R52, P1, R24, R12, RZ ;  /* 0x0000000c18347210 */ /* 0x001fca0007f3e0ff */
[----:B------:R-:W-:-:S05]  /*5920*/  IMAD.X R53, R35, 0x1, R11, P1 ;  /* 0x0000000123357824 */ /* 0x000fca00008e060b */
[----:B------:R0:W3:Y:S01]  /*5930*/  @!P0 LDG.E.U16 R59, [R52.64] ;  /* 0x00000006343b8981 */ /* 0x0000e2000c1e1500 */
[----:B------:R-:W-:Y:S02]  /*5940*/  PRMT R62, RZ, 0x7610, R62 ;  /* 0x00007610ff3e7816 */ /* 0x000fe4000000003e */
[----:B0-----:R-:W-:Y:S02]  /*5950*/  IADD3 R52, P1, R20, R12, RZ ;  /* 0x0000000c14347210 */ /* 0x001fe40007f3e0ff */
[----:B------:R-:W-:-:S03]  /*5960*/  PRMT R91, RZ, 0x7610, R91 ;  /* 0x00007610ff5b7816 */ /* 0x000fc6000000005b */
[----:B------:R-:W-:-:S03]  /*5970*/  IMAD.X R53, R31, 0x1, R11, P1 ;  /* 0x000000011f357824 */ /* 0x000fc600008e060b */
[----:B------:R0:W3:Y:S04]  /*5980*/  @!P0 LDG.E.U16 R91, [R60.64] ;  /* 0x000000063c5b8981 */ /* 0x0000e8000c1e1500 */
[----:B------:R1:W3:Y:S01]  /*5990*/  @!P0 LDG.E.U16 R62, [R52.64] ;  /* 0x00000006343e8981 */ /* 0x0002e2000c1e1500 */
[----:B0-----:R-:W-:Y:S02]  /*59a0*/  PRMT R61, RZ, 0x7610, R61 ;  /* 0x00007610ff3d7816 */ /* 0x001fe4000000003d */
[----:B-1----:R-:W-:-:S05]  /*59b0*/  IADD3 R52, P1, R17, R12, RZ ;  /* 0x0000000c11347210 */ /* 0x002fca0007f3e0ff */
[----:B------:R-:W-:-:S05]  /*59c0*/  IMAD.X R53, R27, 0x1, R11, P1 ;  /* 0x000000011b357824 */ /* 0x000fca00008e060b */
[----:B------:R0:W3:Y:S01]  /*59d0*/  @!P0 LDG.E.U16 R61, [R52.64] ;  /* 0x00000006343d8981 */ /* 0x0000e2000c1e1500 */
[----:B------:R-:W-:Y:S02]  /*59e0*/  PRMT R75, RZ, 0x7610, R75 ;  /* 0x00007610ff4b7816 */ /* 0x000fe4000000004b */
[----:B------:R-:W-:-:S04]  /*59f0*/  PRMT R60, RZ, 0x7610, R60 ;  /* 0x00007610ff3c7816 */ /* 0x000fc8000000003c */
[----:B------:R1:W3:Y:S01]  /*5a00*/  @!P0 LDG.E.U16 R75, [R54.64] ;  /* 0x00000006364b8981 */ /* 0x0002e2000c1e1500 */
[----:B0-----:R-:W-:-:S05]  /*5a10*/  IADD3 R52, P1, R15, R12, RZ ;  /* 0x0000000c0f347210 */ /* 0x001fca0007f3e0ff */
[----:B------:R-:W-:-:S05]  /*5a20*/  IMAD.X R53, R23, 0x1, R11, P1 ;  /* 0x0000000117357824 */ /* 0x000fca00008e060b */
[----:B------:R0:W3:Y:S02]  /*5a30*/  @!P0 LDG.E.U16 R60, [R52.64] ;  /* 0x00000006343c8981 */ /* 0x0000e4000c1e1500 */
[----:B0-----:R-:W-:Y:S02]  /*5a40*/  IMAD.MOV.U32 R52, RZ, RZ, R13 ;  /* 0x000000ffff347224 */ /* 0x001fe400078e000d */
[----:B------:R-:W-:-:S04]  /*5a50*/  IMAD.MOV.U32 R53, RZ, RZ, R19 ;  /* 0x000000ffff357224 */ /* 0x000fc800078e0013 */
[----:B------:R-:W-:-:S04]  /*5a60*/  IMAD.WIDE R52, R182, 0x2, R52 ;  /* 0x00000002b6347825 */ /* 0x000fc800078e0234 */
[----:B------:R-:W-:Y:S01]  /*5a70*/  IMAD.MOV.U32 R19, RZ, RZ, R53 ;  /* 0x000000ffff137224 */ /* 0x000fe200078e0035 */
[----:B------:R-:W-:Y:S01]  /*5a80*/  MOV R53, R23 ;  /* 0x0000001700357202 */ /* 0x000fe20000000f00 */
[----:B------:R-:W-:Y:S02]  /*5a90*/  IMAD.MOV.U32 R13, RZ, RZ, R52 ;  /* 0x000000ffff0d7224 */ /* 0x000fe400078e0034 */
[----:B------:R-:W-:-:S04]  /*5aa0*/  IMAD.MOV.U32 R52, RZ, RZ, R15 ;  /* 0x000000ffff347224 */ /* 0x000fc800078e000f */
[----:B------:R-:W-:-:S04]  /*5ab0*/  IMAD.WIDE R52, R182, 0x2, R52 ;  /* 0x00000002b6347825 */ /* 0x000fc800078e0234 */
[----:B------:R-:W-:Y:S02]  /*5ac0*/  IMAD.MOV.U32 R15, RZ, RZ, R52 ;  /* 0x000000ffff0f7224 */ /* 0x000fe400078e0034 */
[----:B------:R-:W-:Y:S02]  /*5ad0*/  IMAD.MOV.U32 R23, RZ, RZ, R53 ;  /* 0x000000ffff177224 */ /* 0x000fe400078e0035 */
[----:B-1----:R-:W-:Y:S02]  /*5ae0*/  IMAD.MOV.U32 R54, RZ, RZ, R14 ;  /* 0x000000ffff367224 */ /* 0x002fe400078e000e */
[----:B------:R-:W-:Y:S02]  /*5af0*/  IMAD.MOV.U32 R55, RZ, RZ, R21 ;  /* 0x000000ffff377224 */ /* 0x000fe400078e0015 */
[----:B------:R-:W-:Y:S02]  /*5b00*/  IMAD.MOV.U32 R52, RZ, RZ, R17 ;  /* 0x000000ffff347224 */ /* 0x000fe400078e0011 */
[----:B------:R-:W-:-:S02]  /*5b10*/  IMAD.MOV.U32 R53, RZ, RZ, R27 ;  /* 0x000000ffff357224 */ /* 0x000fc400078e001b */
[----:B------:R-:W-:-:S04]  /*5b20*/  IMAD.WIDE R54, R182, 0x2, R54 ;  /* 0x00000002b6367825 */ /* 0x000fc800078e0236 */
[----:B------:R-:W-:-:S04]  /*5b30*/  IMAD.WIDE R52, R182, 0x2, R52 ;  /* 0x00000002b6347825 */ /* 0x000fc800078e0234 */
[----:B------:R-:W-:Y:S01]  /*5b40*/  IMAD.MOV.U32 R14, RZ, RZ, R54 ;  /* 0x000000ffff0e7224 */ /* 0x000fe200078e0036 */
[----:B------:R-:W-:Y:S01]  /*5b50*/  MOV R27, R53 ;  /* 0x00000035001b7202 */ /* 0x000fe20000000f00 */
[----:B------:R-:W-:Y:S02]  /*5b60*/  IMAD.MOV.U32 R21, RZ, RZ, R55 ;  /* 0x000000ffff157224 */ /* 0x000fe400078e0037 */
[----:B------:R-:W-:Y:S02]  /*5b70*/  IMAD.MOV.U32 R54, RZ, RZ, R16 ;  /* 0x000000ffff367224 */ /* 0x000fe400078e0010 */
[----:B------:R-:W-:Y:S02]  /*5b80*/  IMAD.MOV.U32 R55, RZ, RZ, R25 ;  /* 0x000000ffff377224 */ /* 0x000fe400078e0019 */
[----:B------:R-:W-:Y:S02]  /*5b90*/  IMAD.MOV.U32 R17, RZ, RZ, R52 ;  /* 0x000000ffff117224 */ /* 0x000fe400078e0034 */
[----:B------:R-:W-:-:S02]  /*5ba0*/  IMAD.MOV.U32 R52, RZ, RZ, R20 ;  /* 0x000000ffff347224 */ /* 0x000fc400078e0014 */
[----:B------:R-:W-:Y:S02]  /*5bb0*/  IMAD.MOV.U32 R53, RZ, RZ, R31 ;  /* 0x000000ffff357224 */ /* 0x000fe400078e001f */
[----:B------:R-:W-:-:S04]  /*5bc0*/  IMAD.WIDE R54, R182, 0x2, R54 ;  /* 0x00000002b6367825 */ /* 0x000fc800078e0236 */
[----:B------:R-:W-:-:S04]  /*5bd0*/  IMAD.WIDE R52, R182, 0x2, R52 ;  /* 0x00000002b6347825 */ /* 0x000fc800078e0234 */
[----:B------:R-:W-:Y:S02]  /*5be0*/  IMAD.MOV.U32 R16, RZ, RZ, R54 ;  /* 0x000000ffff107224 */ /* 0x000fe400078e0036 */
[----:B------:R-:W-:Y:S02]  /*5bf0*/  IMAD.MOV.U32 R25, RZ, RZ, R55 ;  /* 0x000000ffff197224 */ /* 0x000fe400078e0037 */
[----:B------:R-:W-:Y:S02]  /*5c00*/  IMAD.MOV.U32 R54, RZ, RZ, R18 ;  /* 0x000000ffff367224 */ /* 0x000fe400078e0012 */
[----:B------:R-:W-:Y:S02]  /*5c10*/  IMAD.MOV.U32 R55, RZ, RZ, R29 ;  /* 0x000000ffff377224 */ /* 0x000fe400078e001d */
[----:B------:R-:W-:Y:S02]  /*5c20*/  IMAD.MOV.U32 R20, RZ, RZ, R52 ;  /* 0x000000ffff147224 */ /* 0x000fe400078e0034 */
[----:B------:R-:W-:-:S02]  /*5c30*/  IMAD.MOV.U32 R31, RZ, RZ, R53 ;  /* 0x000000ffff1f7224 */ /* 0x000fc400078e0035 */
[----:B------:R-:W-:Y:S02]  /*5c40*/  IMAD.MOV.U32 R52, RZ, RZ, R22 ;  /* 0x000000ffff347224 */ /* 0x000fe400078e0016 */
[----:B------:R-:W-:Y:S02]  /*5c50*/  IMAD.MOV.U32 R53, RZ, RZ, R33 ;  /* 0x000000ffff357224 */ /* 0x000fe400078e0021 */
[----:B------:R-:W-:-:S04]  /*5c60*/  IMAD.WIDE R54, R182, 0x2, R54 ;  /* 0x00000002b6367825 */ /* 0x000fc800078e0236 */
[----:B------:R-:W-:-:S04]  /*5c70*/  IMAD.WIDE R52, R182, 0x2, R52 ;  /* 0x00000002b6347825 */ /* 0x000fc800078e0234 */
[----:B------:R-:W-:Y:S02]  /*5c80*/  IMAD.MOV.U32 R18, RZ, RZ, R54 ;  /* 0x000000ffff127224 */ /* 0x000fe400078e0036 */
[----:B------:R-:W-:Y:S01]  /*5c90*/  IMAD.MOV.U32 R29, RZ, RZ, R55 ;  /* 0x000000ffff1d7224 */ /* 0x000fe200078e0037 */
[----:B------:R-:W-:Y:S01]  /*5ca0*/  MOV R22, R52 ;  /* 0x0000003400167202 */ /* 0x000fe20000000f00 */
[----:B------:R-:W-:Y:S02]  /*5cb0*/  IMAD.MOV.U32 R54, RZ, RZ, R26 ;  /* 0x000000ffff367224 */ /* 0x000fe400078e001a */
[----:B------:R-:W-:Y:S02]  /*5cc0*/  IMAD.MOV.U32 R55, RZ, RZ, R37 ;  /* 0x000000ffff377224 */ /* 0x000fe400078e0025 */
[----:B------:R-:W-:Y:S01]  /*5cd0*/  IMAD.MOV.U32 R33, RZ, RZ, R53 ;  /* 0x000000ffff217224 */ /* 0x000fe200078e0035 */
[----:B--2---:R-:W-:Y:S01]  /*5ce0*/  STS.U16 [R191+0x8000], R58 ;  /* 0x0080003abf007388 */ /* 0x004fe20000000400 */
[----:B------:R-:W-:-:S02]  /*5cf0*/  IMAD.MOV.U32 R52, RZ, RZ, R28 ;  /* 0x000000ffff347224 */ /* 0x000fc400078e001c */
[----:B------:R-:W-:Y:S01]  /*5d00*/  IMAD.MOV.U32 R53, RZ, RZ, R39 ;  /* 0x000000ffff357224 */ /* 0x000fe200078e0027 */
[----:B------:R-:W-:Y:S01]  /*5d10*/  STS.U16 [R191+0x8200], R57 ;  /* 0x00820039bf007388 */ /* 0x000fe20000000400 */
[----:B------:R-:W-:-:S03]  /*5d20*/  IMAD.WIDE R54, R182, 0x2, R54 ;  /* 0x00000002b6367825 */ /* 0x000fc600078e0236 */
[----:B----4-:R0:W-:Y:S01]  /*5d30*/  STS.U16 [R191+0x8400], R56 ;  /* 0x00840038bf007388 */ /* 0x0101e20000000400 */
[----:B------:R-:W-:-:S03]  /*5d40*/  IMAD.WIDE R52, R182, 0x2, R52 ;  /* 0x00000002b6347825 */ /* 0x000fc600078e0234 */
[----:B------:R-:W-:Y:S04]  /*5d50*/  STS.U16 [R191+0x8600], R247 ;  /* 0x008600f7bf007388 */ /* 0x000fe80000000400 */
[----:B-----5:R-:W-:Y:S04]  /*5d60*/  STS.U16 [R190], R246 ;  /* 0x000000f6be007388 */ /* 0x020fe80000000400 */
[----:B------:R-:W-:Y:S04]  /*5d70*/  STS.U16 [R190+0x400], R245 ;  /* 0x000400f5be007388 */ /* 0x000fe80000000400 */
        /* <DEDUP_REMOVED lines=43> */
[----:B---3--:R-:W-:Y:S04]  /*6030*/  STS.U16 [R189+0x3200], R201 ;  /* 0x003200c9bd007388 */ /* 0x008fe80000000400 */
        /* <DEDUP_REMOVED lines=8> */
[----:B------:R1:W-:Y:S04]  /*60c0*/  STS.U16 [R189+0x5600], R72 ;  /* 0x00560048bd007388 */ /* 0x0003e80000000400 */
        /* <DEDUP_REMOVED lines=8> */
[----:B------:R-:W-:Y:S01]  /*6150*/  STS.U16 [R189+0x7a00], R60 ;  /* 0x007a003cbd007388 */ /* 0x000fe20000000400 */
[----:B------:R-:W-:-:S03]  /*6160*/  IMAD.MOV.U32 R26, RZ, RZ, R54 ;  /* 0x000000ffff1a7224 */ /* 0x000fc600078e0036 */
[----:B------:R-:W-:Y:S01]  /*6170*/  BAR.SYNC.DEFER_BLOCKING 0x0 ;  /* 0x0000000000007b1d */ /* 0x000fe20000010000 */
[----:B------:R-:W-:Y:S01]  /*6180*/  MOV R37, R55 ;  /* 0x0000003700257202 */ /* 0x000fe20000000f00 */
[----:B------:R-:W-:Y:S02]  /*6190*/  IMAD.MOV.U32 R28, RZ, RZ, R52 ;  /* 0x000000ffff1c7224 */ /* 0x000fe400078e0034 */
[----:B------:R-:W-:Y:S02]  /*61a0*/  IMAD.MOV.U32 R39, RZ, RZ, R53 ;  /* 0x000000ffff277224 */ /* 0x000fe400078e0035 */
[----:B------:R-:W-:Y:S02]  /*61b0*/  IMAD.MOV.U32 R54, RZ, RZ, R32 ;  /* 0x000000ffff367224 */ /* 0x000fe400078e0020 */
[----:B------:R-:W-:Y:S02]  /*61c0*/  IMAD.MOV.U32 R55, RZ, RZ, R43 ;  /* 0x000000ffff377224 */ /* 0x000fe400078e002b */
[----:B0-----:R-:W-:-:S02]  /*61d0*/  IMAD.MOV.U32 R56, RZ, RZ, R24 ;  /* 0x000000ffff387224 */ /* 0x001fc400078e0018 */
[----:B------:R-:W-:Y:S02]  /*61e0*/  IMAD.MOV.U32 R57, RZ, RZ, R35 ;  /* 0x000000ffff397224 */ /* 0x000fe400078e0023 */
[----:B------:R-:W-:Y:S02]  /*61f0*/  IMAD.MOV.U32 R52, RZ, RZ, R34 ;  /* 0x000000ffff347224 */ /* 0x000fe400078e0022 */
[----:B------:R-:W-:Y:S02]  /*6200*/  IMAD.MOV.U32 R53, RZ, RZ, R45 ;  /* 0x000000ffff357224 */ /* 0x000fe400078e002d */
[----:B------:R-:W-:-:S04]  /*6210*/  IMAD.WIDE R54, R182, 0x2, R54 ;  /* 0x00000002b6367825 */ /* 0x000fc800078e0236 */
[C---:B------:R-:W-:Y:S01]  /*6220*/  IMAD.WIDE R56, R182.reuse, 0x2, R56 ;  /* 0x00000002b6387825 */ /* 0x040fe200078e0238 */
[----:B------:R-:W-:Y:S03]  /*6230*/  LDSM.16.MT88.4 R88, [R188+0x8000] ;  /* 0x00800000bc58783b */ /* 0x000fe60000004200 */
[----:B------:R-:W-:Y:S01]  /*6240*/  IMAD.WIDE R52, R182, 0x2, R52 ;  /* 0x00000002b6347825 */ /* 0x000fe200078e0234 */
[----:B------:R-:W-:Y:S01]  /*6250*/  MOV R32, R54 ;  /* 0x0000003600207202 */ /* 0x000fe20000000f00 */
[----:B------:R-:W-:Y:S02]  /*6260*/  LDSM.16.M88.4 R60, [R187+0x2000] ;  /* 0x00200000bb3c783b */ /* 0x000fe40000000200 */
[----:B------:R-:W-:Y:S02]  /*6270*/  IMAD.MOV.U32 R24, RZ, RZ, R56 ;  /* 0x000000ffff187224 */ /* 0x000fe400078e0038 */
[----:B------:R-:W-:Y:S01]  /*6280*/  IMAD.MOV.U32 R35, RZ, RZ, R57 ;  /* 0x000000ffff237224 */ /* 0x000fe200078e0039 */
[----:B------:R-:W-:Y:S01]  /*6290*/  LDSM.16.M88.4 R64, [R187] ;  /* 0x00000000bb40783b */ /* 0x000fe20000000200 */
[----:B------:R-:W-:-:S02]  /*62a0*/  IMAD.MOV.U32 R43, RZ, RZ, R55 ;  /* 0x000000ffff2b7224 */ /* 0x000fc400078e0037 */
        /* <DEDUP_REMOVED lines=10> */
[----:B------:R-:W-:-:S04]  /*6350*/  IMAD.WIDE R52, R182, 0x2, R52 ;  /* 0x00000002b6347825 */ /* 0x000fc800078e0234 */
[----:B------:R-:W-:Y:S02]  /*6360*/  IMAD.MOV.U32 R30, RZ, RZ, R56 ;  /* 0x000000ffff1e7224 */ /* 0x000fe400078e0038 */
[----:B------:R-:W-:Y:S02]  /*6370*/  IMAD.MOV.U32 R41, RZ, RZ, R57 ;  /* 0x000000ffff297224 */ /* 0x000fe400078e0039 */
[----:B------:R-:W-:Y:S01]  /*6380*/  IMAD.MOV.U32 R38, RZ, RZ, R54 ;  /* 0x000000ffff267224 */ /* 0x000fe200078e0036 */
[----:B------:R-:W0:Y:S01]  /*6390*/  LDSM.16.M88.4 R56, [R187+0x4000] ;  /* 0x00400000bb38783b */ /* 0x000e220000000200 */
[----:B------:R-:W-:Y:S02]  /*63a0*/  IMAD.MOV.U32 R49, RZ, RZ, R55 ;  /* 0x000000ffff317224 */ /* 0x000fe400078e0037 */
[----:B------:R-:W-:Y:S02]  /*63b0*/  IMAD.MOV.U32 R40, RZ, RZ, R52 ;  /* 0x000000ffff287224 */ /* 0x000fe400078e0034 */
[----:B------:R-:W-:-:S02]  /*63c0*/  IMAD.MOV.U32 R51, RZ, RZ, R53 ;  /* 0x000000ffff337224 */ /* 0x000fc400078e0035 */
[----:B------:R-:W2:Y:S01]  /*63d0*/  LDSM.16.M88.4 R52, [R187+0x6000] ;  /* 0x00600000bb34783b */ /* 0x000ea20000000200 */
[----:B-1----:R-:W-:Y:S02]  /*63e0*/  IMAD.MOV.U32 R72, RZ, RZ, R36 ;  /* 0x000000ffff487224 */ /* 0x002fe400078e0024 */
[----:B------:R-:W-:-:S04]  /*63f0*/  IMAD.MOV.U32 R73, RZ, RZ, R47 ;  /* 0x000000ffff497224 */ /* 0x000fc800078e002f */
[----:B------:R-:W-:-:S04]  /*6400*/  IMAD.WIDE R72, R182, 0x2, R72 ;  /* 0x00000002b6487825 */ /* 0x000fc800078e0248 */
[----:B------:R-:W-:Y:S01]  /*6410*/  IMAD.MOV.U32 R36, RZ, RZ, R72 ;  /* 0x000000ffff247224 */ /* 0x000fe200078e0048 */
[----:B------:R-:W-:Y:S01]  /*6420*/  MOV R47, R73 ;  /* 0x00000049002f7202 */ /* 0x000fe20000000f00 */
[----:B------:R-:W-:Y:S02]  /*6430*/  IMAD.MOV.U32 R74, RZ, RZ, R42 ;  /* 0x000000ffff4a7224 */ /* 0x000fe400078e002a */
[----:B------:R-:W-:Y:S02]  /*6440*/  IMAD.MOV.U32 R75, RZ, RZ, R93 ;  /* 0x000000ffff4b7224 */ /* 0x000fe400078e005d */
[----:B------:R-:W-:Y:S02]  /*6450*/  IMAD.MOV.U32 R72, RZ, RZ, R44 ;  /* 0x000000ffff487224 */ /* 0x000fe400078e002c */
[----:B------:R-:W-:Y:S02]  /*6460*/  IMAD.MOV.U32 R73, RZ, RZ, R95 ;  /* 0x000000ffff497224 */ /* 0x000fe400078e005f */
[----:B------:R-:W-:-:S04]  /*6470*/  IMAD.WIDE R74, R182, 0x2, R74 ;  /* 0x00000002b64a7825 */ /* 0x000fc800078e024a */
[----:B------:R-:W-:Y:S01]  /*6480*/  IMAD.WIDE R72, R182, 0x2, R72 ;  /* 0x00000002b6487825 */ /* 0x000fe200078e0248 */
[----:B------:R-:W-:-:S03]  /*6490*/  MOV R42, R74 ;  /* 0x0000004a002a7202 */ /* 0x000fc60000000f00 */
[----:B------:R-:W-:Y:S02]  /*64a0*/  IMAD.MOV.U32 R93, RZ, RZ, R75 ;  /* 0x000000ffff5d7224 */ /* 0x000fe400078e004b */
[----:B------:R-:W-:Y:S02]  /*64b0*/  IMAD.MOV.U32 R44, RZ, RZ, R72 ;  /* 0x000000ffff2c7224 */ /* 0x000fe400078e0048 */
[----:B------:R-:W-:Y:S02]  /*64c0*/  IMAD.MOV.U32 R95, RZ, RZ, R73 ;  /* 0x000000ffff5f7224 */ /* 0x000fe400078e0049 */
[----:B------:R-:W1:Y:S01]  /*64d0*/  LDSM.16.MT88.4 R72, [R188+0x8200] ;  /* 0x00820000bc48783b */ /* 0x000e620000004200 */
[C---:B0-----:R-:W-:Y:S07]  /*64e0*/  HMMA.16816.F32.BF16 R80, R88.reuse, R56, R80 ;  /* 0x000000385850723c */ /* 0x041fee0000041850 */
[----:B------:R-:W-:Y:S01]  /*64f0*/  MOV R56, R98 ;  /* 0x0000006200387202 */ /* 0x000fe20000000f00 */
[----:B--2---:R-:W-:Y:S01]  /*6500*/  HMMA.16816.F32.BF16 R84, R88, R52, R84 ;  /* 0x000000345854723c */ /* 0x004fe20000041854 */
[----:B------:R-:W-:-:S06]  /*6510*/  IMAD.MOV.U32 R57, RZ, RZ, R109 ;  /* 0x000000ffff397224 */ /* 0x000fcc00078e006d */
[----:B------:R-:W-:Y:S02]  /*6520*/  IMAD.MOV.U32 R52, RZ, RZ, R104 ;  /* 0x000000ffff347224 */ /* 0x000fe400078e0068 */
[----:B------:R-:W-:Y:S02]  /*6530*/  IMAD.MOV.U32 R53, RZ, RZ, R115 ;  /* 0x000000ffff357224 */ /* 0x000fe400078e0073 */
[C---:B------:R-:W-:Y:S01]  /*6540*/  IMAD.WIDE R56, R182.reuse, 0x2, R56 ;  /* 0x00000002b6387825 */ /* 0x040fe200078e0238 */
[----:B------:R-:W-:Y:S03]  /*6550*/  HMMA.16816.F32.BF16 R76, R88, R60, R76 ;  /* 0x0000003c584c723c */ /* 0x000fe6000004184c */
[----:B------:R-:W-:-:S04]  /*6560*/  IMAD.WIDE R52, R182, 0x2, R52 ;  /* 0x00000002b6347825 */ /* 0x000fc800078e0234 */
[----:B------:R-:W-:Y:S01]  /*6570*/  MOV R61, R103 ;  /* 0x00000067003d7202 */ /* 0x000fe20000000f00 */
[----:B------:R-:W-:Y:S01]  /*6580*/  HMMA.16816.F32.BF16 R68, R88, R64, R68 ;  /* 0x000000405844723c */ /* 0x000fe20000041844 */
[----:B------:R-:W-:Y:S02]  /*6590*/  IMAD.MOV.U32 R104, RZ, RZ, R52 ;  /* 0x000000ffff687224 */ /* 0x000fe400078e0034 */
[----:B------:R-:W-:Y:S02]  /*65a0*/  IMAD.MOV.U32 R115, RZ, RZ, R53 ;  /* 0x000000ffff737224 */ /* 0x000fe400078e0035 */
[----:B------:R-:W-:Y:S02]  /*65b0*/  IMAD.MOV.U32 R60, RZ, RZ, R92 ;  /* 0x000000ffff3c7224 */ /* 0x000fe400078e005c */
[----:B------:R-:W-:Y:S02]  /*65c0*/  IMAD.MOV.U32 R64, RZ, RZ, R46 ;  /* 0x000000ffff407224 */ /* 0x000fe400078e002e */
[----:B------:R-:W-:-:S02]  /*65d0*/  IMAD.MOV.U32 R65, RZ, RZ, R97 ;  /* 0x000000ffff417224 */ /* 0x000fc400078e0061 */
[----:B------:R-:W-:Y:S01]  /*65e0*/  IMAD.MOV.U32 R109, RZ, RZ, R57 ;  /* 0x000000ffff6d7224 */ /* 0x000fe200078e0039 */
[----:B------:R-:W-:Y:S01]  /*65f0*/  MOV R57, R113 ;  /* 0x0000007100397202 */ /* 0x000fe20000000f00 */
[----:B------:R-:W-:Y:S02]  /*6600*/  IMAD.MOV.U32 R52, RZ, RZ, R110 ;  /* 0x000000ffff347224 */ /* 0x000fe400078e006e */
[----:B------:R-:W-:Y:S02]  /*6610*/  IMAD.MOV.U32 R53, RZ, RZ, R121 ;  /* 0x000000ffff357224 */ /* 0x000fe400078e0079 */
[----:B------:R-:W-:Y:S02]  /*6620*/  IMAD.MOV.U32 R98, RZ, RZ, R56 ;  /* 0x000000ffff627224 */ /* 0x000fe400078e0038 */
[----:B------:R-:W-:Y:S02]  /*6630*/  IMAD.MOV.U32 R56, RZ, RZ, R102 ;  /* 0x000000ffff387224 */ /* 0x000fe400078e0066 */
[----:B------:R-:W-:-:S04]  /*6640*/  IMAD.WIDE R64, R182, 0x2, R64 ;  /* 0x00000002b6407825 */ /* 0x000fc800078e0240 */
[----:B------:R-:W-:-:S04]  /*6650*/  IMAD.WIDE R60, R182, 0x2, R60 ;  /* 0x00000002b63c7825 */ /* 0x000fc800078e023c */
[----:B------:R-:W-:Y:S01]  /*6660*/  IMAD.WIDE R52, R182, 0x2, R52 ;  /* 0x00000002b6347825 */ /* 0x000fe200078e0234 */
[----:B------:R-:W-:-:S03]  /*6670*/  MOV R89, R123 ;  /* 0x0000007b00597202 */ /* 0x000fc60000000f00 */
        /* <DEDUP_REMOVED lines=14> */
[----:B------:R-:W-:Y:S01]  /*6760*/  IMAD.MOV.U32 R102, RZ, RZ, R56 ;  /* 0x000000ffff667224 */ /* 0x000fe200078e0038 */
[----:B------:R-:W-:Y:S01]  /*6770*/  MOV R56, R108 ;  /* 0x0000006c00387202 */ /* 0x000fe20000000f00 */
[----:B------:R-:W-:Y:S02]  /*6780*/  IMAD.MOV.U32 R113, RZ, RZ, R57 ;  /* 0x000000ffff717224 */ /* 0x000fe400078e0039 */
[----:B------:R-:W-:Y:S02]  /*6790*/  IMAD.MOV.U32 R57, RZ, RZ, R119 ;  /* 0x000000ffff397224 */ /* 0x000fe400078e0077 */
[----:B------:R-:W-:-:S04]  /*67a0*/  IMAD.WIDE R64, R182, 0x2, R64 ;  /* 0x00000002b6407825 */ /* 0x000fc800078e0240 */
        /* <DEDUP_REMOVED lines=26> */
[----:B------:R-:W-:-:S04]  /*6950*/  IMAD.WIDE R64, R182, 0x2, R64 ;  /* 0x00000002b6407825 */ /* 0x000fc800078e0240 */
[----:B------:R-:W-:-:S04]  /*6960*/  IMAD.WIDE R60, R182, 0x2, R60 ;  /* 0x00000002b63c7825 */ /* 0x000fc800078e023c */
[----:B------:R-:W-:-:S04]  /*6970*/  IMAD.WIDE R90, R182, 0x2, R90 ;  /* 0x00000002b65a7825 */ /* 0x000fc800078e025a */
[----:B------:R-:W-:-:S04]  /*6980*/  IMAD.WIDE R88, R182, 0x2, R88 ;  /* 0x00000002b6587825 */ /* 0x000fc800078e0258 */
[C---:B------:R-:W-:Y:S01]  /*6990*/  IMAD.WIDE R52, R182.reuse, 0x2, R52 ;  /* 0x00000002b6347825 */ /* 0x040fe200078e0234 */
[----:B-1----:R-:W-:Y:S03]  /*69a0*/  HMMA.16816.F32.BF16 R68, R72, R66, R68 ;  /* 0x000000424844723c */ /* 0x002fe60000041844 */
[----:B------:R-:W-:Y:S01]  /*69b0*/  IMAD.WIDE R56, R182, 0x2, R56 ;  /* 0x00000002b6387825 */ /* 0x000fe200078e0238 */
[----:B------:R-:W-:-:S03]  /*69c0*/  MOV R133, R53 ;  /* 0x0000003500857202 */ /* 0x000fc60000000f00 */
[----:B------:R-:W-:Y:S02]  /*69d0*/  IMAD.MOV.U32 R100, RZ, RZ, R60 ;  /* 0x000000ffff647224 */ /* 0x000fe400078e003c */
[----:B------:R-:W-:Y:S02]  /*69e0*/  IMAD.MOV.U32 R111, RZ, RZ, R61 ;  /* 0x000000ffff6f7224 */ /* 0x000fe400078e003d */
[----:B------:R-:W-:Y:S02]  /*69f0*/  IMAD.MOV.U32 R118, RZ, RZ, R90 ;  /* 0x000000ffff767224 */ /* 0x000fe400078e005a */
[----:B------:R-:W-:Y:S02]  /*6a00*/  IMAD.MOV.U32 R129, RZ, RZ, R91 ;  /* 0x000000ffff817224 */ /* 0x000fe400078e005b */
[----:B------:R-:W-:Y:S02]  /*6a10*/  IMAD.MOV.U32 R120, RZ, RZ, R88 ;  /* 0x000000ffff787224 */ /* 0x000fe400078e0058 */
[----:B------:R-:W-:-:S02]  /*6a20*/  IMAD.MOV.U32 R131, RZ, RZ, R89 ;  /* 0x000000ffff837224 */ /* 0x000fc400078e0059 */
[----:B------:R-:W-:Y:S01]  /*6a30*/  IMAD.MOV.U32 R94, RZ, RZ, R64 ;  /* 0x000000ffff5e7224 */ /* 0x000fe200078e0040 */
[C---:B------:R-:W-:Y:S01]  /*6a40*/  HMMA.16816.F32.BF16 R88, R72.reuse, R54, R84 ;  /* 0x000000364858723c */ /* 0x040fe20000041854 */
[----:B------:R-:W-:Y:S02]  /*6a50*/  IMAD.MOV.U32 R105, RZ, RZ, R65 ;  /* 0x000000ffff697224 */ /* 0x000fe400078e0041 */
[----:B------:R-:W-:Y:S01]  /*6a60*/  IMAD.MOV.U32 R60, RZ, RZ, R106 ;  /* 0x000000ffff3c7224 */ /* 0x000fe200078e006a */
[----:B------:R-:W-:Y:S01]  /*6a70*/  LDSM.16.MT88.4 R64, [R188+0x8400] ;  /* 0x00840000bc40783b */ /* 0x000fe20000004200 */
[----:B------:R-:W-:Y:S02]  /*6a80*/  IMAD.MOV.U32 R61, RZ, RZ, R117 ;  /* 0x000000ffff3d7224 */ /* 0x000fe400078e0075 */
[----:B------:R-:W-:Y:S02]  /*6a90*/  IMAD.MOV.U32 R122, RZ, RZ, R52 ;  /* 0x000000ffff7a7224 */ /* 0x000fe400078e0034 */
[----:B------:R-:W0:Y:S01]  /*6aa0*/  LDSM.16.M88.4 R52, [R186+0x4000] ;  /* 0x00400000ba34783b */ /* 0x000e220000000200 */
[----:B------:R-:W-:Y:S01]  /*6ab0*/  IMAD.MOV.U32 R114, RZ, RZ, R56 ;  /* 0x000000ffff727224 */ /* 0x000fe200078e0038 */
[----:B------:R-:W-:Y:S01]  /*6ac0*/  HMMA.16816.F32.BF16 R80, R72, R58, R80 ;  /* 0x0000003a4850723c */ /* 0x000fe20000041850 */
[----:B------:R-:W-:-:S02]  /*6ad0*/  IMAD.MOV.U32 R125, RZ, RZ, R57 ;  /* 0x000000ffff7d7224 */ /* 0x000fc400078e0039 */
[----:B------:R-:W-:Y:S01]  /*6ae0*/  IMAD.WIDE R60, R182, 0x2, R60 ;  /* 0x00000002b63c7825 */ /* 0x000fe200078e023c */
[----:B------:R-:W1:Y:S03]  /*6af0*/  LDSM.16.M88.4 R56, [R186+0x2000] ;  /* 0x00200000ba38783b */ /* 0x000e660000000200 */
[----:B------:R-:W-:Y:S01]  /*6b00*/  IMAD.MOV.U32 R106, RZ, RZ, R60 ;  /* 0x000000ffff6a7224 */ /* 0x000fe200078e003c */
[----:B------:R-:W-:Y:S01]  /*6b10*/  HMMA.16816.F32.BF16 R76, R72, R62, R76 ;  /* 0x0000003e484c723c */ /* 0x000fe2000004184c */
[----:B------:R-:W-:Y:S02]  /*6b20*/  IMAD.MOV.U32 R117, RZ, RZ, R61 ;  /* 0x000000ffff757224 */ /* 0x000fe400078e003d */
[----:B------:R-:W2:Y:S01]  /*6b30*/  LDSM.16.M88.4 R60, [R186] ;  /* 0x00000000ba3c783b */ /* 0x000ea20000000200 */
[----:B------:R-:W-:-:S03]  /*6b40*/  IMAD.MOV.U32 R84, RZ, RZ, R124 ;  /* 0x000000ffff547224 */ /* 0x000fc600078e007c */
[----:B------:R-:W-:Y:S02]  /*6b50*/  IMAD.MOV.U32 R72, RZ, RZ, R128 ;  /* 0x000000ffff487224 */ /* 0x000fe400078e0080 */
[----:B------:R-:W-:Y:S02]  /*6b60*/  IMAD.MOV.U32 R73, RZ, RZ, R139 ;  /* 0x000000ffff497224 */ /* 0x000fe400078e008b */
[----:B------:R-:W-:Y:S02]  /*6b70*/  IMAD.MOV.U32 R74, RZ, RZ, R126 ;  /* 0x000000ffff4a7224 */ /* 0x000fe400078e007e */
[----:B------:R-:W-:Y:S02]  /*6b80*/  IMAD.MOV.U32 R75, RZ, RZ, R137 ;  /* 0x000000ffff4b7224 */ /* 0x000fe400078e0089 */
[----:B------:R-:W-:Y:S02]  /*6b90*/  IMAD.MOV.U32 R85, RZ, RZ, R135 ;  /* 0x000000ffff557224 */ /* 0x000fe400078e0087 */
        /* <DEDUP_REMOVED lines=13> */
[----:B------:R-:W3:Y:S01]  /*6c70*/  LDSM.16.M88.4 R84, [R186+0x6000] ;  /* 0x00600000ba54783b */ /* 0x000ee20000000200 */
[----:B------:R-:W-:-:S04]  /*6c80*/  IMAD.WIDE R74, R182, 0x2, R74 ;  /* 0x00000002b64a7825 */ /* 0x000fc800078e024a */
[----:B------:R-:W-:Y:S01]  /*6c90*/  IMAD.WIDE R72, R182, 0x2, R72 ;  /* 0x00000002b6487825 */ /* 0x000fe200078e0248 */
[----:B0-----:R-:W-:Y:S03]  /*6ca0*/  HMMA.16816.F32.BF16 R80, R64, R52, R80 ;  /* 0x000000344050723c */ /* 0x001fe60000041850 */
[----:B------:R-:W-:Y:S01]  /*6cb0*/  IMAD.MOV.U32 R130, RZ, RZ, R74 ;  /* 0x000000ffff827224 */ /* 0x000fe200078e004a */
[----:B------:R-:W-:Y:S01]  /*6cc0*/  MOV R143, R73 ;  /* 0x00000049008f7202 */ /* 0x000fe20000000f00 */
[----:B------:R-:W-:Y:S02]  /*6cd0*/  IMAD.MOV.U32 R141, RZ, RZ, R75 ;  /* 0x000000ffff8d7224 */ /* 0x000fe400078e004b */
[----:B------:R-:W-:Y:S02]  /*6ce0*/  IMAD.MOV.U32 R132, RZ, RZ, R72 ;  /* 0x000000ffff847224 */ /* 0x000fe400078e0048 */
[----:B------:R-:W0:Y:S01]  /*6cf0*/  LDSM.16.MT88.4 R72, [R188+0x8600] ;  /* 0x00860000bc48783b */ /* 0x000e220000004200 */
[----:B------:R-:W-:-:S02]  /*6d00*/  IMAD.MOV.U32 R52, RZ, RZ, R146 ;  /* 0x000000ffff347224 */ /* 0x000fc400078e0092 */
[----:B------:R-:W-:Y:S01]  /*6d10*/  IMAD.MOV.U32 R53, RZ, RZ, R157 ;  /* 0x000000ffff357224 */ /* 0x000fe200078e009d */
[----:B-1----:R-:W-:Y:S03]  /*6d20*/  HMMA.16816.F32.BF16 R76, R64, R56, R76 ;  /* 0x00000038404c723c */ /* 0x002fe6000004184c */
[----:B------:R-:W-:-:S04]  /*6d30*/  IMAD.WIDE R52, R182, 0x2, R52 ;  /* 0x00000002b6347825 */ /* 0x000fc800078e0234 */
[----:B------:R-:W-:Y:S02]  /*6d40*/  IMAD.MOV.U32 R56, RZ, RZ, R140 ;  /* 0x000000ffff387224 */ /* 0x000fe400078e008c */
[----:B------:R-:W-:Y:S01]  /*6d50*/  IMAD.MOV.U32 R57, RZ, RZ, R151 ;  /* 0x000000ffff397224 */ /* 0x000fe200078e0097 */
[----:B--2---:R-:W-:Y:S01]  /*6d60*/  HMMA.16816.F32.BF16 R68, R64, R60, R68 ;  /* 0x0000003c4044723c */ /* 0x004fe20000041844 */
[----:B------:R-:W-:Y:S02]  /*6d70*/  IMAD.MOV.U32 R146, RZ, RZ, R52 ;  /* 0x000000ffff927224 */ /* 0x000fe400078e0034 */
        /* <DEDUP_REMOVED lines=16> */
[----:B------:R-:W-:Y:S01]  /*6e80*/  MOV R53, R169 ;  /* 0x000000a900357202 */ /* 0x000fe20000000f00 */
        /* <DEDUP_REMOVED lines=11> */
[----:B------:R-:W-:Y:S01]  /*6f40*/  IMAD.WIDE R56, R182, 0x2, R56 ;  /* 0x00000002b6387825 */ /* 0x000fe200078e0238 */
[----:B---3--:R-:W-:Y:S03]  /*6f50*/  HMMA.16816.F32.BF16 R88, R64, R84, R88 ;  /* 0x000000544058723c */ /* 0x008fe60000041858 */
[----:B------:R-:W-:Y:S02]  /*6f60*/  IMAD.MOV.U32 R149, RZ, RZ, R61 ;  /* 0x000000ffff957224 */ /* 0x000fe400078e003d */
[----:B------:R-:W-:Y:S01]  /*6f70*/  IMAD.MOV.U32 R158, RZ, RZ, R52 ;  /* 0x000000ffff9e7224 */ /* 0x000fe200078e0034 */
[----:B------:R-:W-:Y:S01]  /*6f80*/  MOV R52, R164 ;  /* 0x000000a400347202 */ /* 0x000fe20000000f00 */
        /* <DEDUP_REMOVED lines=8> */
[----:B------:R-:W-:-:S04]  /*7010*/  IMAD.WIDE R60, R182, 0x2, R60 ;  /* 0x00000002b63c7825 */ /* 0x000fc800078e023c */
[----:B------:R-:W-:Y:S01]  /*7020*/  IMAD.WIDE R52, R182, 0x2, R52 ;  /* 0x00000002b6347825 */ /* 0x000fe200078e0234 */
[----:B------:R-:W-:-:S03]  /*7030*/  MOV R153, R61 ;  /* 0x0000003d00997202 */ /* 0x000fc60000000f00 */
[----:B------:R-:W-:Y:S01]  /*7040*/  IMAD.WIDE R56, R182, 0x2, R56 ;  /* 0x00000002b6387825 */ /* 0x000fe200078e0238 */
[----:B0-----:R-:W-:Y:S01]  /*7050*/  HMMA.16816.F32.BF16 R80, R72, R54, R80 ;  /* 0x000000364850723c */ /* 0x001fe20000041850 */
[----:B------:R-:W-:Y:S02]  /*7060*/  IADD3 R192, R192, -0x1, RZ ;  /* 0xffffffffc0c07810 */ /* 0x000fe40007ffe0ff */
[----:B------:R-:W-:Y:S02]  /*7070*/  IMAD.MOV.U32 R142, RZ, RZ, R60 ;  /* 0x000000ffff8e7224 */ /* 0x000fe400078e003c */
[----:B------:R-:W-:Y:S02]  /*7080*/  IMAD.MOV.U32 R164, RZ, RZ, R52 ;  /* 0x000000ffffa47224 */ /* 0x000fe400078e0034 */
[----:B------:R-:W-:Y:S01]  /*7090*/  IMAD.MOV.U32 R175, RZ, RZ, R53 ;  /* 0x000000ffffaf7224 */ /* 0x000fe200078e0035 */
[----:B------:R-:W-:Y:S01]  /*70a0*/  MOV R55, R177 ;  /* 0x000000b100377202 */ /* 0x000fe20000000f00 */
        /* <DEDUP_REMOVED lines=10> */
[----:B------:R-:W-:Y:S01]  /*7150*/  IMAD.MOV.U32 R54, RZ, RZ, R168 ;  /* 0x000000ffff367224 */ /* 0x000fe200078e00a8 */
[----:B------:R-:W-:Y:S01]  /*7160*/  ISETP.NE.U32.AND P0, PT, R192, RZ, PT ;  /* 0x000000ffc000720c */ /* 0x000fe20003f05070 */
[----:B------:R-:W-:-:S04]  /*7170*/  IMAD.WIDE R60, R182, 0x2, R60 ;  /* 0x00000002b63c7825 */ /* 0x000fc800078e023c */
[----:B------:R-:W-:-:S04]  /*7180*/  IMAD.WIDE R52, R182, 0x2, R52 ;  /* 0x00000002b6347825 */ /* 0x000fc800078e0234 */
[----:B------:R-:W-:-:S04]  /*7190*/  IMAD.WIDE R200, R182, 0x2, R200 ;  /* 0x00000002b6c87825 */ /* 0x000fc800078e02c8 */
[----:B------:R-:W-:-:S04]  /*71a0*/  IMAD.WIDE R56, R182, 0x2, R56 ;  /* 0x00000002b6387825 */ /* 0x000fc800078e0238 */
[----:B------:R-:W-:Y:S01]  /*71b0*/  IMAD.WIDE R54, R182, 0x2, R54 ;  /* 0x00000002b6367825 */ /* 0x000fe200078e0236 */
[----:B------:R-:W-:Y:S01]  /*71c0*/  MOV R148, R60 ;  /* 0x0000003c00947202 */ /* 0x000fe20000000f00 */
[----:B------:R-:W-:Y:S02]  /*71d0*/  HMMA.16816.F32.BF16 R76, R72, R58, R76 ;  /* 0x0000003a484c723c */ /* 0x000fe4000004184c */
        /* <DEDUP_REMOVED lines=21> */
[----:B------:R-:W-:Y:S01]  /*7330*/  HMMA.16816.F32.BF16 R68, R72, R62, R68 ;  /* 0x0000003e4844723c */ /* 0x000fe20000041844 */
[----:B------:R-:W-:Y:S01]  /*7340*/  IMAD.WIDE R200, R182, 0x2, R200 ;  /* 0x00000002b6c87825 */ /* 0x000fe200078e02c8 */
[----:B------:R-:W-:-:S03]  /*7350*/  UIADD3 UR4, UR4, -0x40, URZ ;  /* 0xffffffc004047890 */ /* 0x000fc6000fffe03f */
[----:B------:R-:W-:-:S03]  /*7360*/  IMAD.WIDE R60, R182, 0x2, R60 ;  /* 0x00000002b63c7825 */ /* 0x000fc600078e023c */
[----:B------:R-:W-:Y:S01]  /*7370*/  HMMA.16816.F32.BF16 R84, R72, R86, R88 ;  /* 0x000000564854723c */ /* 0x000fe20000041858 */
[----:B------:R-:W-:-:S04]  /*7380*/  IMAD.WIDE R58, R182, 0x2, R58 ;  /* 0x00000002b63a7825 */ /* 0x000fc800078e023a */
[----:B------:R-:W-:-:S04]  /*7390*/  IMAD.WIDE R56, R182, 0x2, R56 ;  /* 0x00000002b6387825 */ /* 0x000fc800078e0238 */
        /* <DEDUP_REMOVED lines=14> */
[----:B------:R-:W-:Y:S01]  /*7480*/  IMAD.WIDE R198, R181, 0x2, R198 ;  /* 0x00000002b5c67825 */ /* 0x000fe200078e02c6 */
[----:B------:R-:W-:Y:S01]  /*7490*/  @!P0 CALL.REL.NOINC `(.L_x_2) ;  /* 0x0000001000008944 */ /* 0x000fe20003c00000 */
[----:B------:R-:W-:Y:S05]  /*74a0*/  BRA `(.L_x_3) ;  /* 0xffffd43000007947 */ /* 0x000fea000383ffff */
.L_x_2:
[----:B------:R-:W-:Y:S02]  /*74b0*/  F2FP.BF16.PACK_AB R4, R79, R71 ;  /* 0x000000474f04723e */ /* 0x000fe400000010ff */
[----:B------:R-:W-:Y:S02]  /*74c0*/  F2FP.BF16.PACK_AB R6, R77, R69 ;  /* 0x000000454d06723e */ /* 0x000fe400000010ff */
[----:B------:R-:W-:Y:S02]  /*74d0*/  F2FP.BF16.PACK_AB R5, R87, R83 ;  /* 0x000000535705723e */ /* 0x000fe400000010ff */
[----:B------:R-:W-:Y:S02]  /*74e0*/  F2FP.BF16.PACK_AB R71, R86, R82 ;  /* 0x000000525647723e */ /* 0x000fe400000010ff */
[----:B------:R-:W-:Y:S02]  /*74f0*/  F2FP.BF16.PACK_AB R70, R78, R70 ;  /* 0x000000464e46723e */ /* 0x000fe400000010ff */
[----:B------:R-:W-:-:S02]  /*7500*/  F2FP.BF16.PACK_AB R7, R85, R81 ;  /* 0x000000515507723e */ /* 0x000fc400000010ff */
[----:B------:R-:W-:Y:S02]  /*7510*/  F2FP.BF16.PACK_AB R69, R84, R80 ;  /* 0x000000505445723e */ /* 0x000fe400000010ff */
[----:B------:R-:W-:Y:S02]  /*7520*/  F2FP.BF16.PACK_AB R68, R76, R68 ;  /* 0x000000444c44723e */ /* 0x000fe400000010ff */
.L_x_1:
[----:B------:R-:W-:Y:S01]  /*7530*/  SHF.R.S32.HI R9, RZ, 0x4, R183 ;  /* 0x00000004ff097819 */ /* 0x000fe200000114b7 */
[----:B------:R-:W-:Y:S01]  /*7540*/  BAR.SYNC.DEFER_BLOCKING 0x0 ;  /* 0x0000000000007b1d */ /* 0x000fe20000010000 */
[C---:B------:R-:W-:Y:S01]  /*7550*/  LOP3.LUT R8, R183.reuse, 0xc, RZ, 0xc0, !PT ;  /* 0x0000000cb7087812 */ /* 0x040fe200078ec0ff */
[----:B------:R-:W-:Y:S01]  /*7560*/  IMAD.SHL.U32 R3, R183, 0x8, RZ ;  /* 0x00000008b7037824 */ /* 0x000fe200078e00ff */
[----:B------:R-:W-:Y:S01]  /*7570*/  SGXT R9, R9, 0x1 ;  /* 0x000000010909781a */ /* 0x000fe20000000200 */
[----:B------:R-:W-:Y:S01]  /*7580*/  IMAD.IADD R194, R0, 0x1, R194 ;  /* 0x0000000100c27824 */ /* 0x000fe200078e02c2 */
[----:B------:R-:W-:Y:S02]  /*7590*/  LOP3.LUT R185, R185, 0x100, RZ, 0xc0, !PT ;  /* 0x00000100b9b97812 */ /* 0x000fe400078ec0ff */
[----:B------:R-:W-:-:S02]  /*75a0*/  LOP3.LUT R9, R9, 0x820, RZ, 0xc0, !PT ;  /* 0x0000082009097812 */ /* 0x000fc400078ec0ff */
[----:B------:R-:W-:Y:S02]  /*75b0*/  LOP3.LUT R184, R184, 0x700, R3, 0xf8, !PT ;  /* 0x00000700b8b87812 */ /* 0x000fe400078ef803 */
[----:B------:R-:W-:Y:S01]  /*75c0*/  LOP3.LUT R11, R3, 0xf8, RZ, 0xc0, !PT ;  /* 0x000000f8030b7812 */ /* 0x000fe200078ec0ff */
[----:B------:R-:W-:Y:S01]  /*75d0*/  IMAD R9, R8, 0x2, R9 ;  /* 0x0000000208097824 */ /* 0x000fe200078e0209 */
[----:B------:R-:W-:Y:S02]  /*75e0*/  ISETP.GE.AND P0, PT, R2, c[0x0][0x178], PT ;  /* 0x00005e0002007a0c */ /* 0x000fe40003f06270 */
[----:B------:R-:W-:Y:S01]  /*75f0*/  LOP3.LUT R13, R0, 0xe0, R197, 0xfe, !PT ;  /* 0x000000e0000d7812 */ /* 0x000fe200078efec5 */
[----:B------:R-:W-:Y:S01]  /*7600*/  IMAD R8, R8, 0x200, R11 ;  /* 0x0000020008087824 */ /* 0x000fe200078e020b */
[----:B------:R-:W-:Y:S01]  /*7610*/  LOP3.LUT R184, R9, R184, RZ, 0x3c, !PT ;  /* 0x000000b809b87212 */ /* 0x000fe200078e3cff */
[----:B------:R-:W-:Y:S01]  /*7620*/  IMAD R9, R2, c[0x0][0x194], RZ ;  /* 0x0000650002097a24 */ /* 0x000fe200078e02ff */
[----:B------:R-:W-:-:S02]  /*7630*/  LOP3.LUT R2, R0, R197, RZ, 0xfc, !PT ;  /* 0x000000c500027212 */ /* 0x000fc400078efcff */
[----:B------:R-:W-:Y:S02]  /*7640*/  LOP3.LUT R3, R184, 0x40, RZ, 0x3c, !PT ;  /* 0x00000040b8037812 */ /* 0x000fe400078e3cff */
[----:B------:R-:W-:Y:S01]  /*7650*/  LOP3.LUT R8, R8, 0x60, R183, 0x78, !PT ;  /* 0x0000006008087812 */ /* 0x000fe200078e78b7 */
[----:B------:R-:W-:Y:S01]  /*7660*/  STS.64 [R184], R68 ;  /* 0x00000044b8007388 */ /* 0x000fe20000000a00 */
[----:B------:R-:W-:Y:S01]  /*7670*/  LEA.HI R183, R183, R0, RZ, 0x1c ;  /* 0x00000000b7b77211 */ /* 0x000fe200078fe0ff */
[----:B------:R-:W-:Y:S01]  /*7680*/  IMAD R16, R2, c[0x0][0x198], RZ ;  /* 0x0000660002107a24 */ /* 0x000fe200078e02ff */
[C-C-:B------:R-:W-:Y:S01]  /*7690*/  LOP3.LUT R11, R0.reuse, 0xc0, R197.reuse, 0xfe, !PT ;  /* 0x000000c0000b7812 */ /* 0x140fe200078efec5 */
[----:B------:R-:W-:Y:S01]  /*76a0*/  STS.64 [R184+0x80], R6 ;  /* 0x00008006b8007388 */ /* 0x000fe20000000a00 */
[----:B------:R-:W-:Y:S01]  /*76b0*/  IMAD.IADD R185, R185, 0x1, R8 ;  /* 0x00000001b9b97824 */ /* 0x000fe200078e0208 */
[C-C-:B------:R-:W-:Y:S02]  /*76c0*/  LOP3.LUT R10, R0.reuse, 0x90, R197.reuse, 0xfe, !PT ;  /* 0x00000090000a7812 */ /* 0x140fe400078efec5 */
[----:B------:R-:W-:Y:S01]  /*76d0*/  STS.64 [R3+0x1000], R70 ;  /* 0x0010004603007388 */ /* 0x000fe20000000a00 */
[----:B------:R-:W-:-:S02]  /*76e0*/  LOP3.LUT R12, R0, 0x80, R197, 0xfe, !PT ;  /* 0x00000080000c7812 */ /* 0x000fc400078efec5 */
[C-C-:B------:R-:W-:Y:S01]  /*76f0*/  LOP3.LUT R14, R0.reuse, 0x60, R197.reuse, 0xfe, !PT ;  /* 0x00000060000e7812 */ /* 0x140fe200078efec5 */
[----:B------:R0:W-:Y:S01]  /*7700*/  STS.64 [R3+0x1080], R4 ;  /* 0x0010800403007388 */ /* 0x0001e20000000a00 */
[C-C-:B------:R-:W-:Y:S02]  /*7710*/  LOP3.LUT R15, R0.reuse, 0x50, R197.reuse, 0xfe, !PT ;  /* 0x00000050000f7812 */ /* 0x140fe400078efec5 */
[----:B------:R-:W-:Y:S01]  /*7720*/  LOP3.LUT R8, R0, 0x40, R197, 0xfe, !PT ;  /* 0x0000004000087812 */ /* 0x000fe200078efec5 */
[----:B------:R-:W-:Y:S01]  /*7730*/  BAR.SYNC.DEFER_BLOCKING 0x0 ;  /* 0x0000000000007b1d */ /* 0x000fe20000010000 */
[C---:B------:R-:W-:Y:S02]  /*7740*/  LEA R17, P1, R9.reuse, c[0x0][0x170], 0x1 ;  /* 0x00005c0009117a11 */ /* 0x040fe400078208ff */
[----:B------:R-:W-:Y:S02]  /*7750*/  ISETP.LT.AND P6, PT, R2, c[0x0][0x17c], !P0 ;  /* 0x00005f0002007a0c */ /* 0x000fe400047c1270 */
[----:B------:R-:W-:-:S02]  /*7760*/  LEA.HI.X.SX32 R19, R9, c[0x0][0x174], 0x1, P1 ;  /* 0x00005d0009137a11 */ /* 0x000fc400008f0eff */
[----:B------:R-:W-:Y:S02]  /*7770*/  LEA R2, P1, R16, R17, 0x1 ;  /* 0x0000001110027211 */ /* 0x000fe400078208ff */
[C-C-:B0-----:R-:W-:Y:S02]  /*7780*/  LOP3.LUT R3, R0.reuse, 0xd0, R197.reuse, 0xfe, !PT ;  /* 0x000000d000037812 */ /* 0x141fe400078efec5 */
[C-C-:B------:R-:W-:Y:S02]  /*7790*/  LOP3.LUT R4, R0.reuse, 0xa0, R197.reuse, 0xfe, !PT ;  /* 0x000000a000047812 */ /* 0x140fe400078efec5 */
[C-C-:B------:R-:W-:Y:S02]  /*77a0*/  LOP3.LUT R5, R0.reuse, 0x20, R197.reuse, 0xfe, !PT ;  /* 0x0000002000057812 */ /* 0x140fe400078efec5 */
[----:B------:R-:W-:Y:S02]  /*77b0*/  LOP3.LUT R0, R0, 0x10, R197, 0xfe, !PT ;  /* 0x0000001000007812 */ /* 0x000fe400078efec5 */
[----:B------:R-:W-:Y:S01]  /*77c0*/  ISETP.LT.AND P2, PT, R3, c[0x0][0x17c], !P0 ;  /* 0x00005f0003007a0c */ /* 0x000fe20004741270 */
[----:B------:R-:W-:Y:S01]  /*77d0*/  IMAD R7, R5, c[0x0][0x198], RZ ;  /* 0x0000660005077a24 */ /* 0x000fe200078e02ff */
[C---:B------:R-:W-:Y:S01]  /*77e0*/  ISETP.LT.AND P4, PT, R0.reuse, c[0x0][0x17c], !P0 ;  /* 0x00005f0000007a0c */ /* 0x040fe20004781270 */
[----:B------:R-:W-:Y:S01]  /*77f0*/  IMAD R0, R0, c[0x0][0x198], RZ ;  /* 0x0000660000007a24 */ /* 0x000fe200078e02ff */
[----:B------:R-:W-:-:S02]  /*7800*/  LEA.HI.X.SX32 R3, R16, R19, 0x1, P1 ;  /* 0x0000001310037211 */ /* 0x000fc400008f0eff */
[----:B------:R-:W-:Y:S01]  /*7810*/  ISETP.LT.AND P5, PT, R4, c[0x0][0x17c], !P0 ;  /* 0x00005f0004007a0c */ /* 0x000fe200047a1270 */
[----:B------:R-:W0:Y:S01]  /*7820*/  LDS.64 R22, [R185] ;  /* 0x00000000b9167984 */ /* 0x000e220000000a00 */
[C---:B------:R-:W-:Y:S02]  /*7830*/  LEA R4, P1, R0.reuse, R17, 0x1 ;  /* 0x0000001100047211 */ /* 0x040fe400078208ff */
[----:B------:R-:W-:Y:S01]  /*7840*/  ISETP.LT.AND P3, PT, R5, c[0x0][0x17c], !P0 ;  /* 0x00005f0005007a0c */ /* 0x000fe20004761270 */
[----:B------:R-:W1:Y:S01]  /*7850*/  LDS.64 R24, [R185+0x200] ;  /* 0x00020000b9187984 */ /* 0x000e620000000a00 */
[----:B------:R-:W-:Y:S02]  /*7860*/  LEA.HI.X.SX32 R5, R0, R19, 0x1, P1 ;  /* 0x0000001300057211 */ /* 0x000fe400008f0eff */
[C---:B------:R-:W-:Y:S01]  /*7870*/  ISETP.LT.AND P1, PT, R194.reuse, c[0x0][0x17c], !P0 ;  /* 0x00005f00c2007a0c */ /* 0x040fe20004721270 */
[----:B------:R-:W2:Y:S01]  /*7880*/  LDS.64 R26, [R185+0x400] ;  /* 0x00040000b91a7984 */ /* 0x000ea20000000a00 */
[----:B------:R-:W-:Y:S01]  /*7890*/  IMAD R194, R194, c[0x0][0x198], RZ ;  /* 0x00006600c2c27a24 */ /* 0x000fe200078e02ff */
[----:B------:R-:W-:-:S02]  /*78a0*/  MOV R21, c[0x0][0x198] ;  /* 0x0000660000157a02 */ /* 0x000fc40000000f00 */
[----:B------:R-:W3:Y:S01]  /*78b0*/  LDS.64 R28, [R185+0x600] ;  /* 0x00060000b91c7984 */ /* 0x000ee20000000a00 */
[----:B------:R-:W-:Y:S02]  /*78c0*/  IADD3 R0, R183, 0x70, RZ ;  /* 0x00000070b7007810 */ /* 0x000fe40007ffe0ff */
[----:B------:R-:W-:Y:S01]  /*78d0*/  IMAD R16, R21, 0x40, R16 ;  /* 0x0000004015107824 */ /* 0x000fe200078e0210 */
[----:B0-----:R0:W-:Y:S01]  /*78e0*/  @P6 STG.E.U16 [R2.64], R22 ;  /* 0x0000001602006986 */ /* 0x0011e2000c101506 */
[----:B------:R-:W-:-:S03]  /*78f0*/  LEA R6, P6, R7, R17, 0x1 ;  /* 0x0000001107067211 */ /* 0x000fc600078c08ff */
[----:B-1----:R1:W-:Y:S01]  /*7900*/  @P4 STG.E.U16 [R4.64], R24 ;  /* 0x0000001804004986 */ /* 0x0023e2000c101506 */
[----:B------:R-:W-:Y:S02]  /*7910*/  LEA.HI.X.SX32 R7, R7, R19, 0x1, P6 ;  /* 0x0000001307077211 */ /* 0x000fe400030f0eff */
[----:B------:R-:W-:Y:S02]  /*7920*/  ISETP.LT.AND P4, PT, R8, c[0x0][0x17c], !P0 ;  /* 0x00005f0008007a0c */ /* 0x000fe40004781270 */
[C---:B------:R-:W-:Y:S01]  /*7930*/  LEA R8, P6, R194.reuse, R17, 0x1 ;  /* 0x00000011c2087211 */ /* 0x040fe200078c08ff */
[----:B--2---:R2:W-:Y:S01]  /*7940*/  @P3 STG.E.U16 [R6.64], R26 ;  /* 0x0000001a06003986 */ /* 0x0045e2000c101506 */
[----:B------:R-:W-:Y:S01]  /*7950*/  ISETP.LT.AND P3, PT, R15, c[0x0][0x17c], !P0 ;  /* 0x00005f000f007a0c */ /* 0x000fe20004761270 */
[----:B------:R-:W-:Y:S01]  /*7960*/  IMAD R15, R21, 0x10, R16 ;  /* 0x00000010150f7824 */ /* 0x000fe200078e0210 */
[----:B------:R-:W-:Y:S02]  /*7970*/  LEA.HI.X.SX32 R9, R194, R19, 0x1, P6 ;  /* 0x00000013c2097211 */ /* 0x000fe400030f0eff */
[----:B0-----:R-:W-:-:S02]  /*7980*/  LEA R2, P6, R16, R17, 0x1 ;  /* 0x0000001110027211 */ /* 0x001fc400078c08ff */
[----:B------:R-:W-:Y:S01]  /*7990*/  PRMT R22, R22, 0x7632, R22 ;  /* 0x0000763216167816 */ /* 0x000fe20000000016 */
[----:B---3--:R0:W-:Y:S01]  /*79a0*/  @P1 STG.E.U16 [R8.64], R28 ;  /* 0x0000001c08001986 */ /* 0x0081e2000c101506 */
[----:B------:R-:W-:Y:S02]  /*79b0*/  LEA.HI.X.SX32 R3, R16, R19, 0x1, P6 ;  /* 0x0000001310037211 */ /* 0x000fe400030f0eff */
[----:B------:R-:W-:Y:S01]  /*79c0*/  ISETP.LT.AND P1, PT, R14, c[0x0][0x17c], !P0 ;  /* 0x00005f000e007a0c */ /* 0x000fe20004721270 */
[----:B------:R-:W-:Y:S01]  /*79d0*/  IMAD R14, R21, 0x10, R15 ;  /* 0x00000010150e7824 */ /* 0x000fe200078e020f */
[C---:B-1----:R-:W-:Y:S01]  /*79e0*/  LEA R4, P6, R15.reuse, R17, 0x1 ;  /* 0x000000110f047211 */ /* 0x042fe200078c08ff */
[----:B------:R1:W-:Y:S01]  /*79f0*/  @P4 STG.E.U16 [R2.64], R22 ;  /* 0x0000001602004986 */ /* 0x0003e2000c101506 */
[C---:B------:R-:W-:Y:S01]  /*7a00*/  ISETP.LT.AND P4, PT, R0.reuse, c[0x0][0x17c], !P0 ;  /* 0x00005f0000007a0c */ /* 0x040fe20004781270 */
[----:B------:R-:W-:Y:S01]  /*7a10*/  IMAD R0, R0, c[0x0][0x198], RZ ;  /* 0x0000660000007a24 */ /* 0x000fe200078e02ff */
[----:B------:R-:W-:-:S02]  /*7a20*/  LEA.HI.X.SX32 R5, R15, R19, 0x1, P6 ;  /* 0x000000130f057211 */ /* 0x000fc400030f0eff */
[----:B--2---:R-:W-:Y:S02]  /*7a30*/  LEA R6, P6, R14, R17, 0x1 ;  /* 0x000000110e067211 */ /* 0x004fe400078c08ff */
[----:B------:R-:W-:Y:S02]  /*7a40*/  PRMT R24, R24, 0x7632, R24 ;  /* 0x0000763218187816 */ /* 0x000fe40000000018 */
[----:B------:R-:W-:Y:S01]  /*7a50*/  LEA.HI.X.SX32 R7, R14, R19, 0x1, P6 ;  /* 0x000000130e077211 */ /* 0x000fe200030f0eff */
[----:B------:R-:W-:Y:S01]  /*7a60*/  IMAD R14, R21, 0x20, R14 ;  /* 0x00000020150e7824 */ /* 0x000fe200078e020e */
[----:B0-----:R-:W-:Y:S01]  /*7a70*/  PRMT R28, R28, 0x7632, R28 ;  /* 0x000076321c1c7816 */ /* 0x001fe2000000001c */
[----:B------:R0:W-:Y:S01]  /*7a80*/  @P3 STG.E.U16 [R4.64], R24 ;  /* 0x0000001804003986 */ /* 0x0001e2000c101506 */
[----:B-1----:R-:W-:Y:S02]  /*7a90*/  PRMT R3, R26, 0x7632, R3 ;  /* 0x000076321a037816 */ /* 0x002fe40000000003 */
[----:B------:R-:W-:-:S02]  /*7aa0*/  LEA R2, P6, R0, R17, 0x1 ;  /* 0x0000001100027211 */ /* 0x000fc400078c08ff */
[----:B------:R-:W-:Y:S01]  /*7ab0*/  ISETP.LT.AND P3, PT, R12, c[0x0][0x17c], !P0 ;  /* 0x00005f000c007a0c */ /* 0x000fe20004761270 */
[----:B------:R1:W-:Y:S01]  /*7ac0*/  @P1 STG.E.U16 [R6.64], R3 ;  /* 0x0000000306001986 */ /* 0x0003e2000c101506 */
[----:B------:R-:W-:Y:S01]  /*7ad0*/  ISETP.LT.AND P1, PT, R10, c[0x0][0x17c], !P0 ;  /* 0x00005f000a007a0c */ /* 0x000fe20004721270 */
[----:B0-----:R-:W-:-:S04]  /*7ae0*/  IMAD R5, R21, 0x10, R14 ;  /* 0x0000001015057824 */ /* 0x001fc800078e020e */
[C---:B------:R-:W-:Y:S01]  /*7af0*/  IMAD R10, R21.reuse, 0x10, R5 ;  /* 0x00000010150a7824 */ /* 0x040fe200078e0205 */
[----:B-1----:R-:W-:Y:S02]  /*7b00*/  LEA.HI.X.SX32 R3, R0, R19, 0x1, P6 ;  /* 0x0000001300037211 */ /* 0x002fe400030f0eff */
[CC--:B------:R-:W-:Y:S01]  /*7b10*/  LEA R8, P6, R14.reuse, R17.reuse, 0x1 ;  /* 0x000000110e087211 */ /* 0x0c0fe200078c08ff */
[----:B------:R-:W-:Y:S01]  /*7b20*/  IMAD R12, R21, 0x20, R10 ;  /* 0x00000020150c7824 */ /* 0x000fe200078e020a */
[----:B------:R-:W-:Y:S01]  /*7b30*/  IADD3 R0, R183, 0xb0, RZ ;  /* 0x000000b0b7007810 */ /* 0x000fe20007ffe0ff */
[----:B------:R0:W-:Y:S01]  /*7b40*/  @P4 STG.E.U16 [R2.64], R28 ;  /* 0x0000001c02004986 */ /* 0x0001e2000c101506 */
[----:B------:R-:W-:Y:S02]  /*7b50*/  LEA R4, P4, R5, R17, 0x1 ;  /* 0x0000001105047211 */ /* 0x000fe400078808ff */
[-C--:B------:R-:W-:Y:S01]  /*7b60*/  LEA.HI.X.SX32 R9, R14, R19.reuse, 0x1, P6 ;  /* 0x000000130e097211 */ /* 0x080fe200030f0eff */
[----:B------:R-:W-:Y:S01]  /*7b70*/  IMAD R14, R21, 0x10, R12 ;  /* 0x00000010150e7824 */ /* 0x000fe200078e020c */
[----:B------:R-:W-:-:S02]  /*7b80*/  LEA.HI.X.SX32 R5, R5, R19, 0x1, P4 ;  /* 0x0000001305057211 */ /* 0x000fc400020f0eff */
[C---:B------:R-:W-:Y:S01]  /*7b90*/  ISETP.LT.AND P4, PT, R0.reuse, c[0x0][0x17c], !P0 ;  /* 0x00005f0000007a0c */ /* 0x040fe20004781270 */
[----:B------:R-:W-:Y:S01]  /*7ba0*/  IMAD R0, R0, c[0x0][0x198], RZ ;  /* 0x0000660000007a24 */ /* 0x000fe200078e02ff */
[----:B------:R1:W-:Y:S01]  /*7bb0*/  @P3 STG.E.U16 [R8.64], R23 ;  /* 0x0000001708003986 */ /* 0x0003e2000c101506 */
[----:B------:R-:W-:-:S03]  /*7bc0*/  IADD3 R183, R183, 0xf0, RZ ;  /* 0x000000f0b7b77810 */ /* 0x000fc60007ffe0ff */
[-C--:B------:R-:W-:Y:S01]  /*7bd0*/  LEA R6, P3, R0, R17.reuse, 0x1 ;  /* 0x0000001100067211 */ /* 0x080fe200078608ff */
[----:B------:R2:W-:Y:S01]  /*7be0*/  @P1 STG.E.U16 [R4.64], R25 ;  /* 0x0000001904001986 */ /* 0x0005e2000c101506 */
[----:B0-----:R-:W-:Y:S01]  /*7bf0*/  LEA R2, P1, R10, R17, 0x1 ;  /* 0x000000110a027211 */ /* 0x001fe200078208ff */
[----:B------:R-:W-:Y:S01]  /*7c00*/  IMAD R15, R183, c[0x0][0x198], RZ ;  /* 0x00006600b70f7a24 */ /* 0x000fe200078e02ff */
[-C--:B------:R-:W-:Y:S01]  /*7c10*/  LEA.HI.X.SX32 R7, R0, R19.reuse, 0x1, P3 ;  /* 0x0000001300077211 */ /* 0x080fe200018f0eff */
[----:B------:R-:W-:Y:S01]  /*7c20*/  IMAD R0, R21, 0x10, R14 ;  /* 0x0000001015007824 */ /* 0x000fe200078e020e */
[----:B------:R-:W-:Y:S02]  /*7c30*/  LEA.HI.X.SX32 R3, R10, R19, 0x1, P1 ;  /* 0x000000130a037211 */ /* 0x000fe400008f0eff */
[-C--:B-1----:R-:W-:Y:S02]  /*7c40*/  LEA R8, P3, R12, R17.reuse, 0x1 ;  /* 0x000000110c087211 */ /* 0x082fe400078608ff */
[----:B------:R-:W-:Y:S01]  /*7c50*/  LEA R10, P6, R14, R17, 0x1 ;  /* 0x000000110e0a7211 */ /* 0x000fe200078c08ff */
[----:B------:R0:W-:Y:S01]  /*7c60*/  @P5 STG.E.U16 [R2.64], R27 ;  /* 0x0000001b02005986 */ /* 0x0001e2000c101506 */
[----:B------:R-:W-:-:S02]  /*7c70*/  LEA.HI.X.SX32 R9, R12, R19, 0x1, P3 ;  /* 0x000000130c097211 */ /* 0x000fc400018f0eff */
[C---:B--2---:R-:W-:Y:S01]  /*7c80*/  LEA R4, P1, R0.reuse, R17, 0x1 ;  /* 0x0000001100047211 */ /* 0x044fe200078208ff */
[----:B------:R0:W-:Y:S01]  /*7c90*/  @P4 STG.E.U16 [R6.64], R29 ;  /* 0x0000001d06004986 */ /* 0x0001e2000c101506 */
[----:B------:R-:W-:Y:S02]  /*7ca0*/  ISETP.LT.AND P3, PT, R11, c[0x0][0x17c], !P0 ;  /* 0x00005f000b007a0c */ /* 0x000fe40004761270 */
[----:B------:R-:W-:Y:S02]  /*7cb0*/  LEA.HI.X.SX32 R5, R0, R19, 0x1, P1 ;  /* 0x0000001300057211 */ /* 0x000fe400008f0eff */
[----:B------:R-:W-:Y:S02]  /*7cc0*/  ISETP.LT.AND P1, PT, R13, c[0x0][0x17c], !P0 ;  /* 0x00005f000d007a0c */ /* 0x000fe40004721270 */
[----:B------:R-:W-:Y:S02]  /*7cd0*/  ISETP.LT.AND P0, PT, R183, c[0x0][0x17c], !P0 ;  /* 0x00005f00b7007a0c */ /* 0x000fe40004701270 */
[----:B------:R-:W-:-:S02]  /*7ce0*/  PRMT R23, R23, 0x7632, R23 ;  /* 0x0000763217177816 */ /* 0x000fc40000000017 */
[----:B------:R-:W-:Y:S02]  /*7cf0*/  LEA.HI.X.SX32 R11, R14, R19, 0x1, P6 ;  /* 0x000000130e0b7211 */ /* 0x000fe400030f0eff */
[----:B------:R-:W-:Y:S01]  /*7d00*/  PRMT R25, R25, 0x7632, R25 ;  /* 0x0000763219197816 */ /* 0x000fe20000000019 */
[----:B------:R0:W-:Y:S01]  /*7d10*/  @P3 STG.E.U16 [R8.64], R23 ;  /* 0x0000001708003986 */ /* 0x0001e2000c101506 */
[----:B------:R-:W-:Y:S02]  /*7d20*/  PRMT R0, R27, 0x7632, R0 ;  /* 0x000076321b007816 */ /* 0x000fe40000000000 */
[C---:B------:R-:W-:Y:S01]  /*7d30*/  LEA R12, P6, R15.reuse, R17, 0x1 ;  /* 0x000000110f0c7211 */ /* 0x040fe200078c08ff */
[----:B------:R0:W-:Y:S03]  /*7d40*/  @P2 STG.E.U16 [R10.64], R25 ;  /* 0x000000190a002986 */ /* 0x0001e6000c101506 */
[----:B------:R-:W-:Y:S01]  /*7d50*/  LEA.HI.X.SX32 R13, R15, R19, 0x1, P6 ;  /* 0x000000130f0d7211 */ /* 0x000fe200030f0eff */
[----:B------:R0:W-:Y:S01]  /*7d60*/  @P1 STG.E.U16 [R4.64], R0 ;  /* 0x0000000004001986 */ /* 0x0001e2000c101506 */
[----:B------:R-:W-:Y:S07]  /*7d70*/  @!P0 EXIT ;  /* 0x000000000000894d */ /* 0x000fee0003800000 */
[----:B0-----:R-:W-:-:S05]  /*7d80*/  PRMT R6, R29, 0x7632, R6 ;  /* 0x000076321d067816 */ /* 0x001fca0000000006 */
[----:B------:R-:W-:Y:S01]  /*7d90*/  STG.E.U16 [R12.64], R6 ;  /* 0x000000060c007986 */ /* 0x000fe2000c101506 */
[----:B------:R-:W-:Y:S05]  /*7da0*/  EXIT ;  /* 0x000000000000794d */ /* 0x000fea0003800000 */
.L_x_4:
[----:B------:R-:W-:-:S00]  /*7db0*/  BRA `(.L_x_4) ;  /* 0xfffffff000007947 */ /* 0x000fc0000383ffff */
[----:B------:R-:W-:-:S00]  /*7dc0*/  NOP ;  /* 0x0000000000007918 */ /* 0x000fc00000000000 */
        /* <DEDUP_REMOVED lines=11> */
.L_x_5:


//--------------------- .nv.shared.matmul_kernel  --------------------------
	.section	.nv.shared.matmul_kernel,"aw",@nobits
	.sectionflags	@""
	.align	16
